	.target	sm_90a

	.elftype	@"ET_EXEC"


//--------------------- .note.nv.tkinfo           --------------------------
	.section	.note.nv.tkinfo,"",@"SHT_NOTE"
	.sectionflags	@"SHF_NOTE_NV_TKINFO"
	.tkinfo
        /*0018*/ 	.word	0x00000002
        /*0030*/ 	.string	""
        /*0030*/ 	.string	"ptxas"
        /*0030*/ 	.string	"Cuda compilation tools, release 13.0, V13.0.88"
        /*0030*/ 	.string	"Build cuda_13.0.r13.0/compiler.36424714_0"
        /*0030*/ 	.string	"-arch sm_90a -m 64 "



//--------------------- .note.nv.cuinfo           --------------------------
	.section	.note.nv.cuinfo,"",@"SHT_NOTE"
	.sectionflags	@"SHF_NOTE_NV_CUINFO"
        /*0018*/ 	.short	0x0002
        /*001a*/ 	.short	0x005a
        /*001c*/ 	.short	0x0082
	.zero		2


//--------------------- .nv.info                  --------------------------
	.section	.nv.info,"",@"SHT_CUDA_INFO"
	.align	4


	//----- nvinfo : EIATTR_REGCOUNT
	.align		4
        /*0000*/ 	.byte	0x04, 0x2f
        /*0002*/ 	.short	(.L_15 - .L_14)
	.align		4
.L_14:
        /*0004*/ 	.word	index@(_ZN7cutlass13device_kernelINS_4gemm6kernel13GemmUniversalIN4cute5tupleIJiiiiEEENS1_10collective13CollectiveMmaINS1_34MainloopSm90TmaGmmaWarpSpecializedILi7ENS5_IJNS4_1CILi1EEESB_SB_EEENS1_35KernelTmaWarpSpecializedCooperativeEEENS5_IJNSA_ILi128EEESF_NSA_ILi64EEEEEENS_10bfloat16_tENS5_IJSB_llEEESI_NS5_IJlSB_lEEENS4_8TiledMMAINS4_8MMA_AtomIJNS4_4SM904GMMA28MMA_64x128x16_F32BF16BF16_SSILNSO_5MajorE1ELSQ_0ELNSO_7ScaleInE1ELSR_1EEEEEENS4_6LayoutINS5_IJNSA_ILi2EEESB_SB_EEENS5_IJSB_NSA_ILi0EEESX_EEEEENS5_IJNS4_10UnderscoreES10_S10_EEEEENS4_13SM90_TMA_LOADENS4_14ComposedLayoutINS4_7SwizzleILi3ELi4ELi3EEENS4_18smem_ptr_flag_bitsILi16EEENSU_INS5_IJSG_NSA_ILi8EEEEEENS5_IJSB_SG_EEEEEEEvNS4_8identityES13_NS14_IS16_S18_NSU_INS5_IJS19_SG_EEENS5_IJSG_SB_EEEEEEEvS1E_EENS_8epilogue10collective6detail29Sm90TmaWarpSpecializedAdapterINS1L_15DefaultEpilogueISI_SK_SK_NS1K_6thread17LinearCombinationISI_Li1EffLNS1P_9ScaleType4KindE0ELNS_15FloatRoundStyleE2ESI_EENS1_15EpilogueDefaultEEEEEvvEEEEvNT_6ParamsE)
        /*0008*/ 	.word	0x000000a8


	//----- nvinfo : EIATTR_FRAME_SIZE
	.align		4
.L_15:
        /*000c*/ 	.byte	0x04, 0x11
        /*000e*/ 	.short	(.L_17 - .L_16)
	.align		4
.L_16:
        /*0010*/ 	.word	index@(_ZN7cutlass13device_kernelINS_4gemm6kernel13GemmUniversalIN4cute5tupleIJiiiiEEENS1_10collective13CollectiveMmaINS1_34MainloopSm90TmaGmmaWarpSpecializedILi7ENS5_IJNS4_1CILi1EEESB_SB_EEENS1_35KernelTmaWarpSpecializedCooperativeEEENS5_IJNSA_ILi128EEESF_NSA_ILi64EEEEEENS_10bfloat16_tENS5_IJSB_llEEESI_NS5_IJlSB_lEEENS4_8TiledMMAINS4_8MMA_AtomIJNS4_4SM904GMMA28MMA_64x128x16_F32BF16BF16_SSILNSO_5MajorE1ELSQ_0ELNSO_7ScaleInE1ELSR_1EEEEEENS4_6LayoutINS5_IJNSA_ILi2EEESB_SB_EEENS5_IJSB_NSA_ILi0EEESX_EEEEENS5_IJNS4_10UnderscoreES10_S10_EEEEENS4_13SM90_TMA_LOADENS4_14ComposedLayoutINS4_7SwizzleILi3ELi4ELi3EEENS4_18smem_ptr_flag_bitsILi16EEENSU_INS5_IJSG_NSA_ILi8EEEEEENS5_IJSB_SG_EEEEEEEvNS4_8identityES13_NS14_IS16_S18_NSU_INS5_IJS19_SG_EEENS5_IJSG_SB_EEEEEEEvS1E_EENS_8epilogue10collective6detail29Sm90TmaWarpSpecializedAdapterINS1L_15DefaultEpilogueISI_SK_SK_NS1K_6thread17LinearCombinationISI_Li1EffLNS1P_9ScaleType4KindE0ELNS_15FloatRoundStyleE2ESI_EENS1_15EpilogueDefaultEEEEEvvEEEEvNT_6ParamsE)
        /*0014*/ 	.word	0x00000000


	//----- nvinfo : EIATTR_MIN_STACK_SIZE
	.align		4
.L_17:
        /*0018*/ 	.byte	0x04, 0x12
        /*001a*/ 	.short	(.L_19 - .L_18)
	.align		4
.L_18:
        /*001c*/ 	.word	index@(_ZN7cutlass13device_kernelINS_4gemm6kernel13GemmUniversalIN4cute5tupleIJiiiiEEENS1_10collective13CollectiveMmaINS1_34MainloopSm90TmaGmmaWarpSpecializedILi7ENS5_IJNS4_1CILi1EEESB_SB_EEENS1_35KernelTmaWarpSpecializedCooperativeEEENS5_IJNSA_ILi128EEESF_NSA_ILi64EEEEEENS_10bfloat16_tENS5_IJSB_llEEESI_NS5_IJlSB_lEEENS4_8TiledMMAINS4_8MMA_AtomIJNS4_4SM904GMMA28MMA_64x128x16_F32BF16BF16_SSILNSO_5MajorE1ELSQ_0ELNSO_7ScaleInE1ELSR_1EEEEEENS4_6LayoutINS5_IJNSA_ILi2EEESB_SB_EEENS5_IJSB_NSA_ILi0EEESX_EEEEENS5_IJNS4_10UnderscoreES10_S10_EEEEENS4_13SM90_TMA_LOADENS4_14ComposedLayoutINS4_7SwizzleILi3ELi4ELi3EEENS4_18smem_ptr_flag_bitsILi16EEENSU_INS5_IJSG_NSA_ILi8EEEEEENS5_IJSB_SG_EEEEEEEvNS4_8identityES13_NS14_IS16_S18_NSU_INS5_IJS19_SG_EEENS5_IJSG_SB_EEEEEEEvS1E_EENS_8epilogue10collective6detail29Sm90TmaWarpSpecializedAdapterINS1L_15DefaultEpilogueISI_SK_SK_NS1K_6thread17LinearCombinationISI_Li1EffLNS1P_9ScaleType4KindE0ELNS_15FloatRoundStyleE2ESI_EENS1_15EpilogueDefaultEEEEEvvEEEEvNT_6ParamsE)
        /*0020*/ 	.word	0x00000000
.L_19:


//--------------------- .nv.compat                --------------------------
	.section	.nv.compat,"",@"SHT_CUDA_COMPAT_INFO"
	.align	4
        /*0000*/ 	.byte	0x02, 0x09, 0x01, 0x00, 0x02, 0x02, 0x04, 0x00, 0x02, 0x05, 0x05, 0x00, 0x03, 0x07, 0x01, 0x01
        /*0010*/ 	.byte	0x02, 0x03, 0x01, 0x00, 0x02, 0x06, 0x01, 0x00, 0x04, 0x0b, 0x08, 0x00, 0x00, 0x00, 0x00, 0x00
        /*0020*/ 	.byte	0x00, 0x00, 0x00, 0x00


//--------------------- .nv.info._ZN7cutlass13device_kernelINS_4gemm6kernel13GemmUniversalIN4cute5tupleIJiiiiEEENS1_10collective13CollectiveMmaINS1_34MainloopSm90TmaGmmaWarpSpecializedILi7ENS5_IJNS4_1CILi1EEESB_SB_EEENS1_35KernelTmaWarpSpecializedCooperativeEEENS5_IJNSA_ILi128EEESF_NSA_ILi64EEEEEENS_10bfloat16_tENS5_IJSB_llEEESI_NS5_IJlSB_lEEENS4_8TiledMMAINS4_8MMA_AtomIJNS4_4SM904GMMA28MMA_64x128x16_F32BF16BF16_SSILNSO_5MajorE1ELSQ_0ELNSO_7ScaleInE1ELSR_1EEEEEENS4_6LayoutINS5_IJNSA_ILi2EEESB_SB_EEENS5_IJSB_NSA_ILi0EEESX_EEEEENS5_IJNS4_10UnderscoreES10_S10_EEEEENS4_13SM90_TMA_LOADENS4_14ComposedLayoutINS4_7SwizzleILi3ELi4ELi3EEENS4_18smem_ptr_flag_bitsILi16EEENSU_INS5_IJSG_NSA_ILi8EEEEEENS5_IJSB_SG_EEEEEEEvNS4_8identityES13_NS14_IS16_S18_NSU_INS5_IJS19_SG_EEENS5_IJSG_SB_EEEEEEEvS1E_EENS_8epilogue10collective6detail29Sm90TmaWarpSpecializedAdapterINS1L_15DefaultEpilogueISI_SK_SK_NS1K_6thread17LinearCombinationISI_Li1EffLNS1P_9ScaleType4KindE0ELNS_15FloatRoundStyleE2ESI_EENS1_15EpilogueDefaultEEEEEvvEEEEvNT_6ParamsE --------------------------
	.section	.nv.info._ZN7cutlass13device_kernelINS_4gemm6kernel13GemmUniversalIN4cute5tupleIJiiiiEEENS1_10collective13CollectiveMmaINS1_34MainloopSm90TmaGmmaWarpSpecializedILi7ENS5_IJNS4_1CILi1EEESB_SB_EEENS1_35KernelTmaWarpSpecializedCooperativeEEENS5_IJNSA_ILi128EEESF_NSA_ILi64EEEEEENS_10bfloat16_tENS5_IJSB_llEEESI_NS5_IJlSB_lEEENS4_8TiledMMAINS4_8MMA_AtomIJNS4_4SM904GMMA28MMA_64x128x16_F32BF16BF16_SSILNSO_5MajorE1ELSQ_0ELNSO_7ScaleInE1ELSR_1EEEEEENS4_6LayoutINS5_IJNSA_ILi2EEESB_SB_EEENS5_IJSB_NSA_ILi0EEESX_EEEEENS5_IJNS4_10UnderscoreES10_S10_EEEEENS4_13SM90_TMA_LOADENS4_14ComposedLayoutINS4_7SwizzleILi3ELi4ELi3EEENS4_18smem_ptr_flag_bitsILi16EEENSU_INS5_IJSG_NSA_ILi8EEEEEENS5_IJSB_SG_EEEEEEEvNS4_8identityES13_NS14_IS16_S18_NSU_INS5_IJS19_SG_EEENS5_IJSG_SB_EEEEEEEvS1E_EENS_8epilogue10collective6detail29Sm90TmaWarpSpecializedAdapterINS1L_15DefaultEpilogueISI_SK_SK_NS1K_6thread17LinearCombinationISI_Li1EffLNS1P_9ScaleType4KindE0ELNS_15FloatRoundStyleE2ESI_EENS1_15EpilogueDefaultEEEEEvvEEEEvNT_6ParamsE,"",@"SHT_CUDA_INFO"
	.sectionflags	@""
	.align	4


	//----- nvinfo : EIATTR_CUDA_API_VERSION
	.align		4
        /*0000*/ 	.byte	0x04, 0x37
        /*0002*/ 	.short	(.L_21 - .L_20)
.L_20:
        /*0004*/ 	.word	0x00000082


	//----- nvinfo : EIATTR_KPARAM_INFO
	.align		4
.L_21:
        /*0008*/ 	.byte	0x04, 0x17
        /*000a*/ 	.short	(.L_23 - .L_22)
.L_22:
        /*000c*/ 	.word	0x00000000
        /*0010*/ 	.short	0x0000
        /*0012*/ 	.short	0x0070
        /*0014*/ 	.byte	0x00, 0xf0, 0x01, 0x10


	//----- nvinfo : EIATTR_SPARSE_MMA_MASK
	.align		4
.L_23:
        /*0018*/ 	.byte	0x03, 0x50
        /*001a*/ 	.short	0x0000


	//----- nvinfo : EIATTR_MAXREG_COUNT
	.align		4
        /*001c*/ 	.byte	0x03, 0x1b
        /*001e*/ 	.short	0x00a8


	//----- nvinfo : EIATTR_NUM_BARRIERS
	.align		4
        /*0020*/ 	.byte	0x02, 0x4c
        /*0022*/ 	.byte	0x01
	.zero		1


	//----- nvinfo : EIATTR_EXTERNS
	.align		4
        /*0024*/ 	.byte	0x04, 0x0f
        /*0026*/ 	.short	(.L_25 - .L_24)


	//   ....[0]....
	.align		4
.L_24:
        /*0028*/ 	.word	index@(__assertfail)


	//----- nvinfo : EIATTR_MERCURY_ISA_VERSION
	.align		4
.L_25:
        /*002c*/ 	.byte	0x03, 0x5f
        /*002e*/ 	.short	0x0101


	//----- nvinfo : EIATTR_INT_WARP_WIDE_INSTR_OFFSETS
	.align		4
        /*0030*/ 	.byte	0x04, 0x31
        /*0032*/ 	.short	(.L_27 - .L_26)


	//   ....[0]....
.L_26:
        /*0034*/ 	.word	0x00000450


	//   ....[1]....
        /*0038*/ 	.word	0x00000460


	//   ....[2]....
        /*003c*/ 	.word	0x00000520


	//----- nvinfo : EIATTR_COOP_GROUP_MASK_REGIDS
	.align		4
.L_27:
        /*0040*/ 	.byte	0x04, 0x29
        /*0042*/ 	.short	(.L_29 - .L_28)


	//   ....[0]....
.L_28:
        /*0044*/ 	.word	0xffffffff


	//   ....[1]....
        /*0048*/ 	.word	0xffffffff


	//   ....[2]....
        /*004c*/ 	.word	0xffffffff


	//   ....[3]....
        /*0050*/ 	.word	0xffffffff


	//   ....[4]....
        /*0054*/ 	.word	0xffffffff


	//----- nvinfo : EIATTR_COOP_GROUP_INSTR_OFFSETS
	.align		4
.L_29:
        /*0058*/ 	.byte	0x04, 0x28
        /*005a*/ 	.short	(.L_31 - .L_30)


	//   ....[0]....
.L_30:
        /*005c*/ 	.word	0x00000060


	//   ....[1]....
        /*0060*/ 	.word	0x00000070


	//   ....[2]....
        /*0064*/ 	.word	0x00000130


	//   ....[3]....
        /*0068*/ 	.word	0x00000320


	//   ....[4]....
        /*006c*/ 	.word	0x00001220


	//----- nvinfo : EIATTR_REG_RECONFIG
	.align		4
.L_31:
        /*0070*/ 	.byte	0x01, 0x54
	.zero		2


	//----- nvinfo : EIATTR_SYSCALL_OFFSETS
	.align		4
        /*0074*/ 	.byte	0x04, 0x46
        /*0076*/ 	.short	(.L_33 - .L_32)


	//   ....[0]....
.L_32:
        /*0078*/ 	.word	0x00001400


	//----- nvinfo : EIATTR_MBARRIER_INSTR_OFFSETS
	.align		4
.L_33:
        /*007c*/ 	.byte	0x04, 0x39
        /*007e*/ 	.short	(.L_35 - .L_34)


	//   ....[0]....
.L_34:
        /*0080*/ 	.word	0x00000230
        /*0084*/ 	.word	0x000000ff
        /*0088*/ 	.word	0x00000000
        /*008c*/ 	.short	0x0100
        /*008e*/ 	.byte	0x08
	.zero		1


	//   ....[1]....
        /*0090*/ 	.word	0x00000240
        /*0094*/ 	.word	0x000000ff
        /*0098*/ 	.word	0x00000038
        /*009c*/ 	.short	0x0100
        /*009e*/ 	.byte	0x08
	.zero		1


	//   ....[2]....
        /*00a0*/ 	.word	0x00000250
        /*00a4*/ 	.word	0x000000ff
        /*00a8*/ 	.word	0x00000008
        /*00ac*/ 	.short	0x0100
        /*00ae*/ 	.byte	0x08
	.zero		1


	//   ....[3]....
        /*00b0*/ 	.word	0x00000260
        /*00b4*/ 	.word	0x000000ff
        /*00b8*/ 	.word	0x00000040
        /*00bc*/ 	.short	0x0100
        /*00be*/ 	.byte	0x08
	.zero		1


	//   ....[4]....
        /*00c0*/ 	.word	0x00000270
        /*00c4*/ 	.word	0x000000ff
        /*00c8*/ 	.word	0x00000010
        /*00cc*/ 	.short	0x0100
        /*00ce*/ 	.byte	0x08
	.zero		1


	//   ....[5]....
        /*00d0*/ 	.word	0x00000280
        /*00d4*/ 	.word	0x000000ff
        /*00d8*/ 	.word	0x00000048
        /*00dc*/ 	.short	0x0100
        /*00de*/ 	.byte	0x08
	.zero		1


	//   ....[6]....
        /*00e0*/ 	.word	0x00000290
        /*00e4*/ 	.word	0x000000ff
        /*00e8*/ 	.word	0x00000018
        /*00ec*/ 	.short	0x0100
        /*00ee*/ 	.byte	0x08
	.zero		1


	//   ....[7]....
        /*00f0*/ 	.word	0x000002a0
        /*00f4*/ 	.word	0x000000ff
        /*00f8*/ 	.word	0x00000050
        /*00fc*/ 	.short	0x0100
        /*00fe*/ 	.byte	0x08
	.zero		1


	//   ....[8]....
        /*0100*/ 	.word	0x000002b0
        /*0104*/ 	.word	0x000000ff
        /*0108*/ 	.word	0x00000020
        /*010c*/ 	.short	0x0100
        /*010e*/ 	.byte	0x08
	.zero		1


	//   ....[9]....
        /*0110*/ 	.word	0x000002c0
        /*0114*/ 	.word	0x000000ff
        /*0118*/ 	.word	0x00000058
        /*011c*/ 	.short	0x0100
        /*011e*/ 	.byte	0x08
	.zero		1


	//   ....[10]....
        /*0120*/ 	.word	0x000002d0
        /*0124*/ 	.word	0x000000ff
        /*0128*/ 	.word	0x00000028
        /*012c*/ 	.short	0x0100
        /*012e*/ 	.byte	0x08
	.zero		1


	//   ....[11]....
        /*0130*/ 	.word	0x000002e0
        /*0134*/ 	.word	0x000000ff
        /*0138*/ 	.word	0x00000060
        /*013c*/ 	.short	0x0100
        /*013e*/ 	.byte	0x08
	.zero		1


	//   ....[12]....
        /*0140*/ 	.word	0x000002f0
        /*0144*/ 	.word	0x000000ff
        /*0148*/ 	.word	0x00000030
        /*014c*/ 	.short	0x0100
        /*014e*/ 	.byte	0x08
	.zero		1


	//   ....[13]....
        /*0150*/ 	.word	0x00000300
        /*0154*/ 	.word	0x000000ff
        /*0158*/ 	.word	0x00000068
        /*015c*/ 	.short	0x0100
        /*015e*/ 	.byte	0x08
	.zero		1


	//   ....[14]....
        /*0160*/ 	.word	0x000005a0
        /*0164*/ 	.word	0x000000ff
        /*0168*/ 	.word	0x00000080
        /*016c*/ 	.short	0x0100
        /*016e*/ 	.byte	0x08
	.zero		1


	//   ....[15]....
        /*0170*/ 	.word	0x00000620
        /*0174*/ 	.word	0x000000ff
        /*0178*/ 	.word	0x00000088
        /*017c*/ 	.short	0x0100
        /*017e*/ 	.byte	0x08
	.zero		1


	//   ....[16]....
        /*0180*/ 	.word	0x00001480
        /*0184*/ 	.word	0x00000003
        /*0188*/ 	.word	0x00000000
        /*018c*/ 	.short	0x010a
        /*018e*/ 	.byte	0x3f
	.zero		1


	//   ....[17]....
        /*0190*/ 	.word	0x000014e0
        /*0194*/ 	.word	0x00000003
        /*0198*/ 	.word	0x00000000
        /*019c*/ 	.short	0x010a
        /*019e*/ 	.byte	0x3f
	.zero		1


	//   ....[18]....
        /*01a0*/ 	.word	0x00001830
        /*01a4*/ 	.word	0x000000ff
        /*01a8*/ 	.word	0x00000000
        /*01ac*/ 	.short	0x010a
        /*01ae*/ 	.byte	0x07
	.zero		1


	//   ....[19]....
        /*01b0*/ 	.word	0x00001870
        /*01b4*/ 	.word	0x000000ff
        /*01b8*/ 	.word	0x00000000
        /*01bc*/ 	.short	0x010a
        /*01be*/ 	.byte	0x07
	.zero		1


	//   ....[20]....
        /*01c0*/ 	.word	0x00001ad0
        /*01c4*/ 	.word	0x000000ff
        /*01c8*/ 	.word	0x00000000
        /*01cc*/ 	.short	0x0101
        /*01ce*/ 	.byte	0x07
	.zero		1


	//   ....[21]....
        /*01d0*/ 	.word	0x00001cd0
        /*01d4*/ 	.word	0x000000ff
        /*01d8*/ 	.word	0x00000000
        /*01dc*/ 	.short	0x0101
        /*01de*/ 	.byte	0x04
	.zero		1


	//   ....[22]....
        /*01e0*/ 	.word	0x00006ef0
        /*01e4*/ 	.word	0x0000000e
        /*01e8*/ 	.word	0x00000038
        /*01ec*/ 	.short	0x010a
        /*01ee*/ 	.byte	0x3f
	.zero		1


	//   ....[23]....
        /*01f0*/ 	.word	0x00007320
        /*01f4*/ 	.word	0x00000006
        /*01f8*/ 	.word	0x00000088
        /*01fc*/ 	.short	0x0101
        /*01fe*/ 	.byte	0x3f
	.zero		1


	//   ....[24]....
        /*0200*/ 	.word	0x00007a00
        /*0204*/ 	.word	0x00000007
        /*0208*/ 	.word	0x00000000
        /*020c*/ 	.short	0x010a
        /*020e*/ 	.byte	0x3f
	.zero		1


	//   ....[25]....
        /*0210*/ 	.word	0x00007a80
        /*0214*/ 	.word	0x00000009
        /*0218*/ 	.word	0x00000000
        /*021c*/ 	.short	0x010a
        /*021e*/ 	.byte	0x3f
	.zero		1


	//   ....[26]....
        /*0220*/ 	.word	0x00007b10
        /*0224*/ 	.word	0x00000006
        /*0228*/ 	.word	0x00000000
        /*022c*/ 	.short	0x010a
        /*022e*/ 	.byte	0x3f
	.zero		1


	//   ....[27]....
        /*0230*/ 	.word	0x00007ba0
        /*0234*/ 	.word	0x00000009
        /*0238*/ 	.word	0x00000000
        /*023c*/ 	.short	0x010a
        /*023e*/ 	.byte	0x3f
	.zero		1


	//   ....[28]....
        /*0240*/ 	.word	0x00007c30
        /*0244*/ 	.word	0x00000006
        /*0248*/ 	.word	0x00000000
        /*024c*/ 	.short	0x010a
        /*024e*/ 	.byte	0x3f
	.zero		1


	//   ....[29]....
        /*0250*/ 	.word	0x00007cc0
        /*0254*/ 	.word	0x00000009
        /*0258*/ 	.word	0x00000000
        /*025c*/ 	.short	0x010a
        /*025e*/ 	.byte	0x3f
	.zero		1


	//   ....[30]....
        /*0260*/ 	.word	0x00007d50
        /*0264*/ 	.word	0x00000003
        /*0268*/ 	.word	0x00000000
        /*026c*/ 	.short	0x010a
        /*026e*/ 	.byte	0x3f
	.zero		1


	//   ....[31]....
        /*0270*/ 	.word	0x00007db0
        /*0274*/ 	.word	0x00000003
        /*0278*/ 	.word	0x00000000
        /*027c*/ 	.short	0x010a
        /*027e*/ 	.byte	0x3f
	.zero		1


	//   ....[32]....
        /*0280*/ 	.word	0x00007e10
        /*0284*/ 	.word	0x00000004
        /*0288*/ 	.word	0x00000000
        /*028c*/ 	.short	0x010a
        /*028e*/ 	.byte	0x3f
	.zero		1


	//   ....[33]....
        /*0290*/ 	.word	0x00007ee0
        /*0294*/ 	.word	0x0000000e
        /*0298*/ 	.word	0x00000038
        /*029c*/ 	.short	0x010a
        /*029e*/ 	.byte	0x3f
	.zero		1


	//   ....[34]....
        /*02a0*/ 	.word	0x00007fb0
        /*02a4*/ 	.word	0x00000007
        /*02a8*/ 	.word	0x00000000
        /*02ac*/ 	.short	0x010a
        /*02ae*/ 	.byte	0x3f
	.zero		1


	//   ....[35]....
        /*02b0*/ 	.word	0x00008000
        /*02b4*/ 	.word	0x00000009
        /*02b8*/ 	.word	0x00000000
        /*02bc*/ 	.short	0x010a
        /*02be*/ 	.byte	0x3f
	.zero		1


	//   ....[36]....
        /*02c0*/ 	.word	0x00008050
        /*02c4*/ 	.word	0x00000006
        /*02c8*/ 	.word	0x00000000
        /*02cc*/ 	.short	0x010a
        /*02ce*/ 	.byte	0x3f
	.zero		1


	//   ....[37]....
        /*02d0*/ 	.word	0x000080a0
        /*02d4*/ 	.word	0x00000009
        /*02d8*/ 	.word	0x00000000
        /*02dc*/ 	.short	0x010a
        /*02de*/ 	.byte	0x3f
	.zero		1


	//   ....[38]....
        /*02e0*/ 	.word	0x000080f0
        /*02e4*/ 	.word	0x00000006
        /*02e8*/ 	.word	0x00000000
        /*02ec*/ 	.short	0x010a
        /*02ee*/ 	.byte	0x3f
	.zero		1


	//   ....[39]....
        /*02f0*/ 	.word	0x00008140
        /*02f4*/ 	.word	0x00000009
        /*02f8*/ 	.word	0x00000000
        /*02fc*/ 	.short	0x010a
        /*02fe*/ 	.byte	0x3f
	.zero		1


	//----- nvinfo : EIATTR_NUM_MBARRIERS
	.align		4
.L_35:
        /*0300*/ 	.byte	0x03, 0x38
        /*0302*/ 	.short	0x0010


	//----- nvinfo : EIATTR_EXIT_INSTR_OFFSETS
	.align		4
        /*0304*/ 	.byte	0x04, 0x1c
        /*0306*/ 	.short	(.L_37 - .L_36)


	//   ....[0]....
.L_36:
        /*0308*/ 	.word	0x000006c0


	//   ....[1]....
        /*030c*/ 	.word	0x00000f80


	//   ....[2]....
        /*0310*/ 	.word	0x000065b0


	//   ....[3]....
        /*0314*/ 	.word	0x00006be0


	//   ....[4]....
        /*0318*/ 	.word	0x00007da0


	//----- nvinfo : EIATTR_MAX_THREADS
	.align		4
.L_37:
        /*031c*/ 	.byte	0x04, 0x05
        /*031e*/ 	.short	(.L_39 - .L_38)
.L_38:
        /*0320*/ 	.word	0x00000180
        /*0324*/ 	.word	0x00000001
        /*0328*/ 	.word	0x00000001


	//----- nvinfo : EIATTR_CRS_STACK_SIZE
	.align		4
.L_39:
        /*032c*/ 	.byte	0x04, 0x1e
        /*032e*/ 	.short	(.L_41 - .L_40)
.L_40:
        /*0330*/ 	.word	0x00000000


	//----- nvinfo : EIATTR_CBANK_PARAM_SIZE
	.align		4
.L_41:
        /*0334*/ 	.byte	0x03, 0x19
        /*0336*/ 	.short	0x0470


	//----- nvinfo : EIATTR_PARAM_CBANK
	.align		4
        /*0338*/ 	.byte	0x04, 0x0a
        /*033a*/ 	.short	(.L_43 - .L_42)
	.align		4
.L_42:
        /*033c*/ 	.word	index@(.nv.constant0._ZN7cutlass13device_kernelINS_4gemm6kernel13GemmUniversalIN4cute5tupleIJiiiiEEENS1_10collective13CollectiveMmaINS1_34MainloopSm90TmaGmmaWarpSpecializedILi7ENS5_IJNS4_1CILi1EEESB_SB_EEENS1_35KernelTmaWarpSpecializedCooperativeEEENS5_IJNSA_ILi128EEESF_NSA_ILi64EEEEEENS_10bfloat16_tENS5_IJSB_llEEESI_NS5_IJlSB_lEEENS4_8TiledMMAINS4_8MMA_AtomIJNS4_4SM904GMMA28MMA_64x128x16_F32BF16BF16_SSILNSO_5MajorE1ELSQ_0ELNSO_7ScaleInE1ELSR_1EEEEEENS4_6LayoutINS5_IJNSA_ILi2EEESB_SB_EEENS5_IJSB_NSA_ILi0EEESX_EEEEENS5_IJNS4_10UnderscoreES10_S10_EEEEENS4_13SM90_TMA_LOADENS4_14ComposedLayoutINS4_7SwizzleILi3ELi4ELi3EEENS4_18smem_ptr_flag_bitsILi16EEENSU_INS5_IJSG_NSA_ILi8EEEEEENS5_IJSB_SG_EEEEEEEvNS4_8identityES13_NS14_IS16_S18_NSU_INS5_IJS19_SG_EEENS5_IJSG_SB_EEEEEEEvS1E_EENS_8epilogue10collective6detail29Sm90TmaWarpSpecializedAdapterINS1L_15DefaultEpilogueISI_SK_SK_NS1K_6thread17LinearCombinationISI_Li1EffLNS1P_9ScaleType4KindE0ELNS_15FloatRoundStyleE2ESI_EENS1_15EpilogueDefaultEEEEEvvEEEEvNT_6ParamsE)
        /*0340*/ 	.short	0x0210
        /*0342*/ 	.short	0x0470


	//----- nvinfo : EIATTR_SW_WAR
	.align		4
.L_43:
        /*0344*/ 	.byte	0x04, 0x36
        /*0346*/ 	.short	(.L_45 - .L_44)
.L_44:
        /*0348*/ 	.word	0x00000008
.L_45:


//--------------------- .nv.callgraph             --------------------------
	.section	.nv.callgraph,"",@"SHT_CUDA_CALLGRAPH"
	.align	4
	.sectionentsize	8
	.align		4
        /*0000*/ 	.word	0x00000000
	.align		4
        /*0004*/ 	.word	0xffffffff
	.align		4
        /*0008*/ 	.word	index@(_ZN7cutlass13device_kernelINS_4gemm6kernel13GemmUniversalIN4cute5tupleIJiiiiEEENS1_10collective13CollectiveMmaINS1_34MainloopSm90TmaGmmaWarpSpecializedILi7ENS5_IJNS4_1CILi1EEESB_SB_EEENS1_35KernelTmaWarpSpecializedCooperativeEEENS5_IJNSA_ILi128EEESF_NSA_ILi64EEEEEENS_10bfloat16_tENS5_IJSB_llEEESI_NS5_IJlSB_lEEENS4_8TiledMMAINS4_8MMA_AtomIJNS4_4SM904GMMA28MMA_64x128x16_F32BF16BF16_SSILNSO_5MajorE1ELSQ_0ELNSO_7ScaleInE1ELSR_1EEEEEENS4_6LayoutINS5_IJNSA_ILi2EEESB_SB_EEENS5_IJSB_NSA_ILi0EEESX_EEEEENS5_IJNS4_10UnderscoreES10_S10_EEEEENS4_13SM90_TMA_LOADENS4_14ComposedLayoutINS4_7SwizzleILi3ELi4ELi3EEENS4_18smem_ptr_flag_bitsILi16EEENSU_INS5_IJSG_NSA_ILi8EEEEEENS5_IJSB_SG_EEEEEEEvNS4_8identityES13_NS14_IS16_S18_NSU_INS5_IJS19_SG_EEENS5_IJSG_SB_EEEEEEEvS1E_EENS_8epilogue10collective6detail29Sm90TmaWarpSpecializedAdapterINS1L_15DefaultEpilogueISI_SK_SK_NS1K_6thread17LinearCombinationISI_Li1EffLNS1P_9ScaleType4KindE0ELNS_15FloatRoundStyleE2ESI_EENS1_15EpilogueDefaultEEEEEvvEEEEvNT_6ParamsE)
	.align		4
        /*000c*/ 	.word	index@(__assertfail)
	.align		4
        /*0010*/ 	.word	0x00000000
	.align		4
        /*0014*/ 	.word	0xfffffffe
	.align		4
        /*0018*/ 	.word	0x00000000
	.align		4
        /*001c*/ 	.word	0xfffffffd
	.align		4
        /*0020*/ 	.word	0x00000000
	.align		4
        /*0024*/ 	.word	0xfffffffc


//--------------------- .nv.constant4             --------------------------
	.section	.nv.constant4,"a",@progbits
	.align	8
	.align		8
.nv.constant4:
        /*0000*/ 	.dword	__assertfail
	.align		8
        /*0008*/ 	.dword	__unnamed_1
	.align		8
        /*0010*/ 	.dword	_ZN39_INTERNAL_ad88ec89_4_k_cu_132fef08_28044cuda3std3__45__cpo5beginE
	.align		8
        /*0018*/ 	.dword	_ZN39_INTERNAL_ad88ec89_4_k_cu_132fef08_28044cuda3std3__45__cpo3endE
	.align		8
        /*0020*/ 	.dword	_ZN39_INTERNAL_ad88ec89_4_k_cu_132fef08_28044cuda3std3__45__cpo6cbeginE
	.align		8
        /*0028*/ 	.dword	_ZN39_INTERNAL_ad88ec89_4_k_cu_132fef08_28044cuda3std3__45__cpo4cendE
	.align		8
        /*0030*/ 	.dword	_ZN39_INTERNAL_ad88ec89_4_k_cu_132fef08_28044cuda3std3__441_GLOBAL__N__ad88ec89_4_k_cu_132fef08_28046ignoreE
	.align		8
        /*0038*/ 	.dword	_ZN39_INTERNAL_ad88ec89_4_k_cu_132fef08_28044cuda3std3__419piecewise_constructE
	.align		8
        /*0040*/ 	.dword	_ZN39_INTERNAL_ad88ec89_4_k_cu_132fef08_28044cuda3std3__48in_placeE
	.align		8
        /*0048*/ 	.dword	_ZN39_INTERNAL_ad88ec89_4_k_cu_132fef08_28044cuda3std6ranges3__45__cpo4swapE
	.align		8
        /*0050*/ 	.dword	_ZN39_INTERNAL_ad88ec89_4_k_cu_132fef08_28044cuda3std6ranges3__45__cpo9iter_moveE
	.align		8
        /*0058*/ 	.dword	_ZN39_INTERNAL_ad88ec89_4_k_cu_132fef08_28044cute7productE
	.align		8
        /*0060*/ 	.dword	_ZN39_INTERNAL_ad88ec89_4_k_cu_132fef08_28044cute1_E
	.align		8
        /*0068*/ 	.dword	$str$22
	.align		8
        /*0070*/ 	.dword	$str$23


//--------------------- .text._ZN7cutlass13device_kernelINS_4gemm6kernel13GemmUniversalIN4cute5tupleIJiiiiEEENS1_10collective13CollectiveMmaINS1_34MainloopSm90TmaGmmaWarpSpecializedILi7ENS5_IJNS4_1CILi1EEESB_SB_EEENS1_35KernelTmaWarpSpecializedCooperativeEEENS5_IJNSA_ILi128EEESF_NSA_ILi64EEEEEENS_10bfloat16_tENS5_IJSB_llEEESI_NS5_IJlSB_lEEENS4_8TiledMMAINS4_8MMA_AtomIJNS4_4SM904GMMA28MMA_64x128x16_F32BF16BF16_SSILNSO_5MajorE1ELSQ_0ELNSO_7ScaleInE1ELSR_1EEEEEENS4_6LayoutINS5_IJNSA_ILi2EEESB_SB_EEENS5_IJSB_NSA_ILi0EEESX_EEEEENS5_IJNS4_10UnderscoreES10_S10_EEEEENS4_13SM90_TMA_LOADENS4_14ComposedLayoutINS4_7SwizzleILi3ELi4ELi3EEENS4_18smem_ptr_flag_bitsILi16EEENSU_INS5_IJSG_NSA_ILi8EEEEEENS5_IJSB_SG_EEEEEEEvNS4_8identityES13_NS14_IS16_S18_NSU_INS5_IJS19_SG_EEENS5_IJSG_SB_EEEEEEEvS1E_EENS_8epilogue10collective6detail29Sm90TmaWarpSpecializedAdapterINS1L_15DefaultEpilogueISI_SK_SK_NS1K_6thread17LinearCombinationISI_Li1EffLNS1P_9ScaleType4KindE0ELNS_15FloatRoundStyleE2ESI_EENS1_15EpilogueDefaultEEEEEvvEEEEvNT_6ParamsE --------------------------
	.section	.text._ZN7cutlass13device_kernelINS_4gemm6kernel13GemmUniversalIN4cute5tupleIJiiiiEEENS1_10collective13CollectiveMmaINS1_34MainloopSm90TmaGmmaWarpSpecializedILi7ENS5_IJNS4_1CILi1EEESB_SB_EEENS1_35KernelTmaWarpSpecializedCooperativeEEENS5_IJNSA_ILi128EEESF_NSA_ILi64EEEEEENS_10bfloat16_tENS5_IJSB_llEEESI_NS5_IJlSB_lEEENS4_8TiledMMAINS4_8MMA_AtomIJNS4_4SM904GMMA28MMA_64x128x16_F32BF16BF16_SSILNSO_5MajorE1ELSQ_0ELNSO_7ScaleInE1ELSR_1EEEEEENS4_6LayoutINS5_IJNSA_ILi2EEESB_SB_EEENS5_IJSB_NSA_ILi0EEESX_EEEEENS5_IJNS4_10UnderscoreES10_S10_EEEEENS4_13SM90_TMA_LOADENS4_14ComposedLayoutINS4_7SwizzleILi3ELi4ELi3EEENS4_18smem_ptr_flag_bitsILi16EEENSU_INS5_IJSG_NSA_ILi8EEEEEENS5_IJSB_SG_EEEEEEEvNS4_8identityES13_NS14_IS16_S18_NSU_INS5_IJS19_SG_EEENS5_IJSG_SB_EEEEEEEvS1E_EENS_8epilogue10collective6detail29Sm90TmaWarpSpecializedAdapterINS1L_15DefaultEpilogueISI_SK_SK_NS1K_6thread17LinearCombinationISI_Li1EffLNS1P_9ScaleType4KindE0ELNS_15FloatRoundStyleE2ESI_EENS1_15EpilogueDefaultEEEEEvvEEEEvNT_6ParamsE,"ax",@progbits
	.align	128
.text._ZN7cutlass13device_kernelINS_4gemm6kernel13GemmUniversalIN4cute5tupleIJiiiiEEENS1_10collective13CollectiveMmaINS1_34MainloopSm90TmaGmmaWarpSpecializedILi7ENS5_IJNS4_1CILi1EEESB_SB_EEENS1_35KernelTmaWarpSpecializedCooperativeEEENS5_IJNSA_ILi128EEESF_NSA_ILi64EEEEEENS_10bfloat16_tENS5_IJSB_llEEESI_NS5_IJlSB_lEEENS4_8TiledMMAINS4_8MMA_AtomIJNS4_4SM904GMMA28MMA_64x128x16_F32BF16BF16_SSILNSO_5MajorE1ELSQ_0ELNSO_7ScaleInE1ELSR_1EEEEEENS4_6LayoutINS5_IJNSA_ILi2EEESB_SB_EEENS5_IJSB_NSA_ILi0EEESX_EEEEENS5_IJNS4_10UnderscoreES10_S10_EEEEENS4_13SM90_TMA_LOADENS4_14ComposedLayoutINS4_7SwizzleILi3ELi4ELi3EEENS4_18smem_ptr_flag_bitsILi16EEENSU_INS5_IJSG_NSA_ILi8EEEEEENS5_IJSB_SG_EEEEEEEvNS4_8identityES13_NS14_IS16_S18_NSU_INS5_IJS19_SG_EEENS5_IJSG_SB_EEEEEEEvS1E_EENS_8epilogue10collective6detail29Sm90TmaWarpSpecializedAdapterINS1L_15DefaultEpilogueISI_SK_SK_NS1K_6thread17LinearCombinationISI_Li1EffLNS1P_9ScaleType4KindE0ELNS_15FloatRoundStyleE2ESI_EENS1_15EpilogueDefaultEEEEEvvEEEEvNT_6ParamsE:
        .type           _ZN7cutlass13device_kernelINS_4gemm6kernel13GemmUniversalIN4cute5tupleIJiiiiEEENS1_10collective13CollectiveMmaINS1_34MainloopSm90TmaGmmaWarpSpecializedILi7ENS5_IJNS4_1CILi1EEESB_SB_EEENS1_35KernelTmaWarpSpecializedCooperativeEEENS5_IJNSA_ILi128EEESF_NSA_ILi64EEEEEENS_10bfloat16_tENS5_IJSB_llEEESI_NS5_IJlSB_lEEENS4_8TiledMMAINS4_8MMA_AtomIJNS4_4SM904GMMA28MMA_64x128x16_F32BF16BF16_SSILNSO_5MajorE1ELSQ_0ELNSO_7ScaleInE1ELSR_1EEEEEENS4_6LayoutINS5_IJNSA_ILi2EEESB_SB_EEENS5_IJSB_NSA_ILi0EEESX_EEEEENS5_IJNS4_10UnderscoreES10_S10_EEEEENS4_13SM90_TMA_LOADENS4_14ComposedLayoutINS4_7SwizzleILi3ELi4ELi3EEENS4_18smem_ptr_flag_bitsILi16EEENSU_INS5_IJSG_NSA_ILi8EEEEEENS5_IJSB_SG_EEEEEEEvNS4_8identityES13_NS14_IS16_S18_NSU_INS5_IJS19_SG_EEENS5_IJSG_SB_EEEEEEEvS1E_EENS_8epilogue10collective6detail29Sm90TmaWarpSpecializedAdapterINS1L_15DefaultEpilogueISI_SK_SK_NS1K_6thread17LinearCombinationISI_Li1EffLNS1P_9ScaleType4KindE0ELNS_15FloatRoundStyleE2ESI_EENS1_15EpilogueDefaultEEEEEvvEEEEvNT_6ParamsE,@function
        .size           _ZN7cutlass13device_kernelINS_4gemm6kernel13GemmUniversalIN4cute5tupleIJiiiiEEENS1_10collective13CollectiveMmaINS1_34MainloopSm90TmaGmmaWarpSpecializedILi7ENS5_IJNS4_1CILi1EEESB_SB_EEENS1_35KernelTmaWarpSpecializedCooperativeEEENS5_IJNSA_ILi128EEESF_NSA_ILi64EEEEEENS_10bfloat16_tENS5_IJSB_llEEESI_NS5_IJlSB_lEEENS4_8TiledMMAINS4_8MMA_AtomIJNS4_4SM904GMMA28MMA_64x128x16_F32BF16BF16_SSILNSO_5MajorE1ELSQ_0ELNSO_7ScaleInE1ELSR_1EEEEEENS4_6LayoutINS5_IJNSA_ILi2EEESB_SB_EEENS5_IJSB_NSA_ILi0EEESX_EEEEENS5_IJNS4_10UnderscoreES10_S10_EEEEENS4_13SM90_TMA_LOADENS4_14ComposedLayoutINS4_7SwizzleILi3ELi4ELi3EEENS4_18smem_ptr_flag_bitsILi16EEENSU_INS5_IJSG_NSA_ILi8EEEEEENS5_IJSB_SG_EEEEEEEvNS4_8identityES13_NS14_IS16_S18_NSU_INS5_IJS19_SG_EEENS5_IJSG_SB_EEEEEEEvS1E_EENS_8epilogue10collective6detail29Sm90TmaWarpSpecializedAdapterINS1L_15DefaultEpilogueISI_SK_SK_NS1K_6thread17LinearCombinationISI_Li1EffLNS1P_9ScaleType4KindE0ELNS_15FloatRoundStyleE2ESI_EENS1_15EpilogueDefaultEEEEEvvEEEEvNT_6ParamsE,(.L_x_200 - _ZN7cutlass13device_kernelINS_4gemm6kernel13GemmUniversalIN4cute5tupleIJiiiiEEENS1_10collective13CollectiveMmaINS1_34MainloopSm90TmaGmmaWarpSpecializedILi7ENS5_IJNS4_1CILi1EEESB_SB_EEENS1_35KernelTmaWarpSpecializedCooperativeEEENS5_IJNSA_ILi128EEESF_NSA_ILi64EEEEEENS_10bfloat16_tENS5_IJSB_llEEESI_NS5_IJlSB_lEEENS4_8TiledMMAINS4_8MMA_AtomIJNS4_4SM904GMMA28MMA_64x128x16_F32BF16BF16_SSILNSO_5MajorE1ELSQ_0ELNSO_7ScaleInE1ELSR_1EEEEEENS4_6LayoutINS5_IJNSA_ILi2EEESB_SB_EEENS5_IJSB_NSA_ILi0EEESX_EEEEENS5_IJNS4_10UnderscoreES10_S10_EEEEENS4_13SM90_TMA_LOADENS4_14ComposedLayoutINS4_7SwizzleILi3ELi4ELi3EEENS4_18smem_ptr_flag_bitsILi16EEENSU_INS5_IJSG_NSA_ILi8EEEEEENS5_IJSB_SG_EEEEEEEvNS4_8identityES13_NS14_IS16_S18_NSU_INS5_IJS19_SG_EEENS5_IJSG_SB_EEEEEEEvS1E_EENS_8epilogue10collective6detail29Sm90TmaWarpSpecializedAdapterINS1L_15DefaultEpilogueISI_SK_SK_NS1K_6thread17LinearCombinationISI_Li1EffLNS1P_9ScaleType4KindE0ELNS_15FloatRoundStyleE2ESI_EENS1_15EpilogueDefaultEEEEEvvEEEEvNT_6ParamsE)
        .other          _ZN7cutlass13device_kernelINS_4gemm6kernel13GemmUniversalIN4cute5tupleIJiiiiEEENS1_10collective13CollectiveMmaINS1_34MainloopSm90TmaGmmaWarpSpecializedILi7ENS5_IJNS4_1CILi1EEESB_SB_EEENS1_35KernelTmaWarpSpecializedCooperativeEEENS5_IJNSA_ILi128EEESF_NSA_ILi64EEEEEENS_10bfloat16_tENS5_IJSB_llEEESI_NS5_IJlSB_lEEENS4_8TiledMMAINS4_8MMA_AtomIJNS4_4SM904GMMA28MMA_64x128x16_F32BF16BF16_SSILNSO_5MajorE1ELSQ_0ELNSO_7ScaleInE1ELSR_1EEEEEENS4_6LayoutINS5_IJNSA_ILi2EEESB_SB_EEENS5_IJSB_NSA_ILi0EEESX_EEEEENS5_IJNS4_10UnderscoreES10_S10_EEEEENS4_13SM90_TMA_LOADENS4_14ComposedLayoutINS4_7SwizzleILi3ELi4ELi3EEENS4_18smem_ptr_flag_bitsILi16EEENSU_INS5_IJSG_NSA_ILi8EEEEEENS5_IJSB_SG_EEEEEEEvNS4_8identityES13_NS14_IS16_S18_NSU_INS5_IJS19_SG_EEENS5_IJSG_SB_EEEEEEEvS1E_EENS_8epilogue10collective6detail29Sm90TmaWarpSpecializedAdapterINS1L_15DefaultEpilogueISI_SK_SK_NS1K_6thread17LinearCombinationISI_Li1EffLNS1P_9ScaleType4KindE0ELNS_15FloatRoundStyleE2ESI_EENS1_15EpilogueDefaultEEEEEvvEEEEvNT_6ParamsE,@"STO_CUDA_ENTRY STV_DEFAULT"
_ZN7cutlass13device_kernelINS_4gemm6kernel13GemmUniversalIN4cute5tupleIJiiiiEEENS1_10collective13CollectiveMmaINS1_34MainloopSm90TmaGmmaWarpSpecializedILi7ENS5_IJNS4_1CILi1EEESB_SB_EEENS1_35KernelTmaWarpSpecializedCooperativeEEENS5_IJNSA_ILi128EEESF_NSA_ILi64EEEEEENS_10bfloat16_tENS5_IJSB_llEEESI_NS5_IJlSB_lEEENS4_8TiledMMAINS4_8MMA_AtomIJNS4_4SM904GMMA28MMA_64x128x16_F32BF16BF16_SSILNSO_5MajorE1ELSQ_0ELNSO_7ScaleInE1ELSR_1EEEEEENS4_6LayoutINS5_IJNSA_ILi2EEESB_SB_EEENS5_IJSB_NSA_ILi0EEESX_EEEEENS5_IJNS4_10UnderscoreES10_S10_EEEEENS4_13SM90_TMA_LOADENS4_14ComposedLayoutINS4_7SwizzleILi3ELi4ELi3EEENS4_18smem_ptr_flag_bitsILi16EEENSU_INS5_IJSG_NSA_ILi8EEEEEENS5_IJSB_SG_EEEEEEEvNS4_8identityES13_NS14_IS16_S18_NSU_INS5_IJS19_SG_EEENS5_IJSG_SB_EEEEEEEvS1E_EENS_8epilogue10collective6detail29Sm90TmaWarpSpecializedAdapterINS1L_15DefaultEpilogueISI_SK_SK_NS1K_6thread17LinearCombinationISI_Li1EffLNS1P_9ScaleType4KindE0ELNS_15FloatRoundStyleE2ESI_EENS1_15EpilogueDefaultEEEEEvvEEEEvNT_6ParamsE:
[----:B------:R-:W0:Y:S01]  /*0000*/  LDC R1, c[0x0][0x28] ;  /* 0x00000a00ff017b82 */ /* 0x000e220000000800 */
[----:B------:R-:W1:Y:S01]  /*0010*/  S2R R3, SR_TID.X ;  /* 0x0000000000037919 */ /* 0x000e620000002100 */
[----:B------:R-:W-:Y:S01]  /*0020*/  ELECT P0, URZ, PT ;  /* 0x00000000003f782f */ /* 0x000fe20003800000 */
[----:B------:R-:W-:Y:S01]  /*0030*/  BSSY B0, `(.L_x_0) ;  /* 0x000000f000007945 */ /* 0x000fe20003800000 */
[--C-:B-1----:R-:W-:Y:S02]  /*0040*/  SHF.R.U32.HI R0, RZ, 0x5, R3.reuse ;  /* 0x00000005ff007819 */ /* 0x102fe40000011603 */
[----:B------:R-:W-:-:S03]  /*0050*/  SHF.R.U32.HI R14, RZ, 0x7, R3 ;  /* 0x00000007ff0e7819 */ /* 0x000fc60000011603 */
[----:B------:R-:W1:Y:S04]  /*0060*/  SHFL.IDX PT, R4, R0, RZ, 0x1f ;  /* 0x00001fff00047589 */ /* 0x000e6800000e0000 */
[----:B------:R2:W3:Y:S01]  /*0070*/  SHFL.IDX PT, R10, R14, RZ, 0x1f ;  /* 0x00001fff0e0a7589 */ /* 0x0004e200000e0000 */
[----:B-1----:R-:W-:-:S13]  /*0080*/  ISETP.NE.OR P0, PT, R4, RZ, !P0 ;  /* 0x000000ff0400720c */ /* 0x002fda0004705670 */
[----:B0-23--:R-:W-:Y:S05]  /*0090*/  @P0 BRA `(.L_x_1) ;  /* 0x0000000000200947 */ /* 0x00dfea0003800000 */
[----:B------:R-:W-:Y:S02]  /*00a0*/  ULDC.64 UR4, c[0x0][0x198] ;  /* 0x0000660000047ab9 */ /* 0x000fe40000000a00 */
[----:B------:R-:W-:Y:S02]  /*00b0*/  UIADD3 UR6, UP0, UR4, 0xf0, URZ ;  /* 0x000000f004067890 */ /* 0x000fe4000ff1e03f */
[----:B------:R-:W-:Y:S02]  /*00c0*/  UIADD3 UR4, UP1, UR4, 0x1f0, URZ ;  /* 0x000001f004047890 */ /* 0x000fe4000ff3e03f */
[----:B------:R-:W-:Y:S02]  /*00d0*/  UIADD3.X UR7, URZ, UR5, URZ, UP0, !UPT ;  /* 0x000000053f077290 */ /* 0x000fe400087fe43f */
[----:B------:R-:W-:-:S07]  /*00e0*/  UIADD3.X UR5, URZ, UR5, URZ, UP1, !UPT ;  /* 0x000000053f057290 */ /* 0x000fce0008ffe43f */
[----:B------:R0:W-:Y:S02]  /*00f0*/  UTMACCTL.PF [UR6] ;  /* 0x00000000060079b9 */ /* 0x0001e40008040000 */
[----:B------:R0:W-:Y:S02]  /*0100*/  UTMACCTL.PF [UR4] ;  /* 0x00000000040079b9 */ /* 0x0001e40008040000 */
[----:B0-----:R-:W-:Y:S01]  /*0110*/  NOP ;  /* 0x0000000000007918 */ /* 0x001fe20000000000 */
.L_x_1:
[----:B------:R-:W-:Y:S05]  /*0120*/  BSYNC B0 ;  /* 0x0000000000007941 */ /* 0x000fea0003800000 */
.L_x_0:
[----:B------:R-:W0:Y:S02]  /*0130*/  SHFL.IDX PT, R2, R0, RZ, 0x1f ;  /* 0x00001fff00027589 */ /* 0x000e2400000e0000 */
[----:B0-----:R-:W-:-:S13]  /*0140*/  ISETP.NE.AND P0, PT, R2, RZ, PT ;  /* 0x000000ff0200720c */ /* 0x001fda0003f05270 */
[----:B------:R-:W-:Y:S05]  /*0150*/  @P0 BRA `(.L_x_2) ;  /* 0x0000000000700947 */ /* 0x000fea0003800000 */
[----:B------:R-:W0:Y:S01]  /*0160*/  S2UR UR8, SR_CgaCtaId ;  /* 0x00000000000879c3 */ /* 0x000e220000008800 */
[----:B------:R-:W-:Y:S01]  /*0170*/  UMOV UR4, 0x400 ;  /* 0x0000040000047882 */ /* 0x000fe20000000000 */
[----:B------:R-:W-:Y:S01]  /*0180*/  UMOV UR5, 0x1 ;  /* 0x0000000100057882 */ /* 0x000fe20000000000 */
[----:B------:R-:W-:Y:S01]  /*0190*/  UMOV UR6, 0x100 ;  /* 0x0000010000067882 */ /* 0x000fe20000000000 */
[----:B------:R-:W-:Y:S01]  /*01a0*/  ELECT P0, URZ, PT ;  /* 0x00000000003f782f */ /* 0x000fe20003800000 */
[----:B------:R-:W-:-:S04]  /*01b0*/  UIADD3 UR6, -UR6, 0x100000, URZ ;  /* 0x0010000006067890 */ /* 0x000fc8000fffe13f */
[----:B------:R-:W-:Y:S02]  /*01c0*/  USHF.L.U32 UR7, UR6, 0xb, URZ ;  /* 0x0000000b06077899 */ /* 0x000fe4000800063f */
[----:B------:R-:W-:Y:S02]  /*01d0*/  USHF.L.U32 UR6, UR6, 0x1, URZ ;  /* 0x0000000106067899 */ /* 0x000fe4000800063f */
[----:B0-----:R-:W-:Y:S02]  /*01e0*/  ULEA UR8, UR8, UR4, 0x18 ;  /* 0x0000000408087291 */ /* 0x001fe4000f8ec03f */
[----:B------:R-:W-:-:S04]  /*01f0*/  UIADD3 UR4, -UR5, 0x100000, URZ ;  /* 0x0010000005047890 */ /* 0x000fc8000fffe13f */
[----:B------:R-:W-:Y:S02]  /*0200*/  USHF.L.U32 UR5, UR4, 0xb, URZ ;  /* 0x0000000b04057899 */ /* 0x000fe4000800063f */
[----:B------:R-:W-:Y:S01]  /*0210*/  USHF.L.U32 UR4, UR4, 0x1, URZ ;  /* 0x0000000104047899 */ /* 0x000fe2000800063f */
[----:B------:R-:W0:Y:S11]  /*0220*/  FENCE.VIEW.ASYNC.S ;  /* 0x00000000000073c6 */ /* 0x000e360000000000 */
[----:B0-----:R0:W1:Y:S01]  /*0230*/  SYNCS.EXCH.64 URZ, [UR8], UR4 ;  /* 0x00000004083f75b2 */ /* 0x0010620008000100 */
[----:B------:R0:W2:Y:S01]  /*0240*/  SYNCS.EXCH.64 URZ, [UR8+0x38], UR6 ;  /* 0x00003806083f75b2 */ /* 0x0000a20008000100 */
[----:B------:R0:W3:Y:S01]  /*0250*/  SYNCS.EXCH.64 URZ, [UR8+0x8], UR4 ;  /* 0x00000804083f75b2 */ /* 0x0000e20008000100 */
[----:B------:R0:W4:Y:S01]  /*0260*/  SYNCS.EXCH.64 URZ, [UR8+0x40], UR6 ;  /* 0x00004006083f75b2 */ /* 0x0001220008000100 */
[----:B------:R0:W0:Y:S01]  /*0270*/  SYNCS.EXCH.64 URZ, [UR8+0x10], UR4 ;  /* 0x00001004083f75b2 */ /* 0x0000220008000100 */
        /* <DEDUP_REMOVED lines=9> */
[----:B------:R-:W-:Y:S01]  /*0310*/  NOP ;  /* 0x0000000000007918 */ /* 0x000fe20000000000 */
.L_x_2:
[----:B------:R-:W5:Y:S01]  /*0320*/  SHFL.IDX PT, R0, R0, RZ, 0x1f ;  /* 0x00001fff00007589 */ /* 0x000f6200000e0000 */
[----:B------:R-:W-:Y:S01]  /*0330*/  ELECT P0, URZ, PT ;  /* 0x00000000003f782f */ /* 0x000fe20003800000 */
[----:B------:R-:W1:Y:S01]  /*0340*/  LDC R2, c[0x0][0x65c] ;  /* 0x00019700ff027b82 */ /* 0x000e620000000800 */
[----:B------:R-:W-:Y:S01]  /*0350*/  SHF.R.S32.HI R7, RZ, 0x1f, R4 ;  /* 0x0000001fff077819 */ /* 0x000fe20000011404 */
[----:B------:R-:W2:Y:S01]  /*0360*/  S2R R5, SR_CTAID.Y ;  /* 0x0000000000057919 */ /* 0x000ea20000002600 */
[----:B0-----:R-:W-:Y:S01]  /*0370*/  UMOV UR4, 0x20 ;  /* 0x0000002000047882 */ /* 0x001fe20000000000 */
[----:B------:R-:W-:Y:S01]  /*0380*/  NOP ;  /* 0x0000000000007918 */ /* 0x000fe20000000000 */
[----:B------:R-:W-:Y:S01]  /*0390*/  LEA.HI R7, R7, R4, RZ, 0x2 ;  /* 0x0000000407077211 */ /* 0x000fe200078f10ff */
[----:B------:R-:W0:Y:S01]  /*03a0*/  S2R R6, SR_CTAID.X ;  /* 0x0000000000067919 */ /* 0x000e220000002500 */
[----:B------:R-:W-:Y:S01]  /*03b0*/  ISETP.NE.AND P2, PT, R10, RZ, PT ;  /* 0x000000ff0a00720c */ /* 0x000fe20003f45270 */
[----:B------:R-:W-:Y:S01]  /*03c0*/  NOP ;  /* 0x0000000000007918 */ /* 0x000fe20000000000 */
[----:B------:R-:W-:-:S02]  /*03d0*/  LOP3.LUT R7, R7, 0xfffffffc, RZ, 0xc0, !PT ;  /* 0xfffffffc07077812 */ /* 0x000fc400078ec0ff */
[----:B-----5:R-:W-:Y:S02]  /*03e0*/  ISETP.NE.OR P0, PT, R0, RZ, !P0 ;  /* 0x000000ff0000720c */ /* 0x020fe40004705670 */
[----:B-1----:R-:W-:-:S04]  /*03f0*/  ISETP.NE.AND P3, PT, R2, 0x1, PT ;  /* 0x000000010200780c */ /* 0x002fc80003f65270 */
[----:B------:R-:W-:Y:S01]  /*0400*/  P2R R0, PR, RZ, 0x8 ;  /* 0x00000008ff007803 */ /* 0x000fe20000000000 */
[----:B------:R-:W-:Y:S01]  /*0410*/  IMAD.IADD R0, R4, 0x1, -R7 ;  /* 0x0000000104007824 */ /* 0x000fe200078e0a07 */
[----:B------:R-:W-:Y:S01]  /*0420*/  LOP3.LUT R4, R3, 0x7f, RZ, 0xc0, !PT ;  /* 0x0000007f03047812 */ /* 0x000fe200078ec0ff */
[----:B------:R-:W-:-:S03]  /*0430*/  IMAD.MOV.U32 R7, RZ, RZ, RZ ;  /* 0x000000ffff077224 */ /* 0x000fc600078e00ff */
[----:B------:R-:W-:Y:S01]  /*0440*/  ISETP.NE.AND P1, PT, R0, 0x3, PT ;  /* 0x000000030000780c */ /* 0x000fe20003f25270 */
[----:B------:R-:W-:Y:S01]  /*0450*/  VOTEU.ALL UP0, P0 ;  /* 0x00000000003f7886 */ /* 0x000fe20000000000 */
[----:B------:R-:W-:Y:S01]  /*0460*/  VOTEU.ALL UP1, P0 ;  /* 0x00000000003f7886 */ /* 0x000fe20000020000 */
[----:B------:R-:W0:Y:S01]  /*0470*/  @P3 LDC R17, c[0x0][0x10] ;  /* 0x00000400ff113b82 */ /* 0x000e220000000800 */
[----:B--2---:R-:W-:Y:S02]  /*0480*/  @P3 IMAD.MOV.U32 R8, RZ, RZ, R5 ;  /* 0x000000ffff083224 */ /* 0x004fe400078e0005 */
[----:B------:R-:W-:Y:S01]  /*0490*/  @!UP0 UMOV UR6, 0x400 ;  /* 0x0000040000068882 */ /* 0x000fe20000000000 */
[----:B------:R-:W-:-:S04]  /*04a0*/  @!UP0 UIADD3 UR4, -UR4, 0x100000, URZ ;  /* 0x0010000004048890 */ /* 0x000fc8000fffe13f */
[----:B------:R-:W-:Y:S02]  /*04b0*/  @!UP0 USHF.L.U32 UR5, UR4, 0xb, URZ ;  /* 0x0000000b04058899 */ /* 0x000fe4000800063f */
[----:B------:R-:W-:Y:S01]  /*04c0*/  @!UP0 USHF.L.U32 UR4, UR4, 0x1, URZ ;  /* 0x0000000104048899 */ /* 0x000fe2000800063f */
[----:B------:R-:W-:Y:S01]  /*04d0*/  @P3 IMAD.MOV.U32 R9, RZ, RZ, RZ ;  /* 0x000000ffff093224 */ /* 0x000fe200078e00ff */
[----:B------:R-:W1:Y:S08]  /*04e0*/  @!UP0 S2UR UR7, SR_CgaCtaId ;  /* 0x00000000000789c3 */ /* 0x000e700000008800 */
[----:B------:R-:W2:Y:S01]  /*04f0*/  @!P3 LDC R11, c[0x0][0xc] ;  /* 0x00000300ff0bbb82 */ /* 0x000ea20000000800 */
[----:B0-----:R-:W-:Y:S01]  /*0500*/  @P3 IMAD.WIDE.U32 R16, R6, R17, R8 ;  /* 0x0000001106103225 */ /* 0x001fe200078e0008 */
[----:B-1----:R-:W-:Y:S01]  /*0510*/  @!UP0 ULEA UR8, UR7, UR6, 0x18 ;  /* 0x0000000607088291 */ /* 0x002fe2000f8ec03f */
[----:B------:R-:W-:-:S02]  /*0520*/  VOTEU.ALL UP0, P0 ;  /* 0x00000000003f7886 */ /* 0x000fc40000000000 */
[----:B------:R-:W-:Y:S01]  /*0530*/  ULDC UR6, c[0x0][0xc] ;  /* 0x0000030000067ab9 */ /* 0x000fe20000000800 */
[----:B------:R-:W-:Y:S01]  /*0540*/  ISETP.EQ.OR P0, PT, R0, RZ, !P1 ;  /* 0x000000ff0000720c */ /* 0x000fe20004f02670 */
[----:B------:R-:W-:-:S03]  /*0550*/  ULDC UR7, c[0x0][0x10] ;  /* 0x0000040000077ab9 */ /* 0x000fc60000000800 */
[C---:B------:R-:W-:Y:S01]  /*0560*/  ISETP.EQ.AND P0, PT, R10.reuse, RZ, P0 ;  /* 0x000000ff0a00720c */ /* 0x040fe20000702270 */
[----:B------:R-:W-:Y:S02]  /*0570*/  VIADD R10, R10, 0xffffffff ;  /* 0xffffffff0a0a7836 */ /* 0x000fe40000000000 */
[----:B--2---:R-:W-:Y:S01]  /*0580*/  @!P3 IMAD.WIDE.U32 R8, R11, R5, R6 ;  /* 0x000000050b08b225 */ /* 0x004fe200078e0006 */
[----:B------:R-:W0:Y:S02]  /*0590*/  FENCE.VIEW.ASYNC.S ;  /* 0x00000000000073c6 */ /* 0x000e240000000000 */
[----:B0-----:R-:W3:Y:S01]  /*05a0*/  @!UP0 SYNCS.EXCH.64 URZ, [UR8+0x80], UR4 ;  /* 0x00008004083f85b2 */ /* 0x001ee20008000100 */
[----:B------:R-:W-:Y:S01]  /*05b0*/  SEL R18, RZ, 0x1, !P0 ;  /* 0x00000001ff127807 */ /* 0x000fe20004000000 */
[----:B------:R-:W-:Y:S01]  /*05c0*/  @P3 IMAD.MOV.U32 R11, RZ, RZ, RZ ;  /* 0x000000ffff0b3224 */ /* 0x000fe200078e00ff */
[----:B------:R-:W-:Y:S01]  /*05d0*/  ISETP.GE.U32.AND P1, PT, R10, 0x2, PT ;  /* 0x000000020a00780c */ /* 0x000fe20003f26070 */
[----:B------:R-:W-:-:S02]  /*05e0*/  @!P3 IMAD.MOV.U32 R16, RZ, RZ, R8 ;  /* 0x000000ffff10b224 */ /* 0x000fc400078e0008 */
[----:B------:R-:W-:Y:S01]  /*05f0*/  @P3 IMAD.IADD R17, R17, 0x1, R11 ;  /* 0x0000000111113824 */ /* 0x000fe200078e020b */
[----:B------:R-:W-:Y:S01]  /*0600*/  SEL R18, R18, 0x2, P1 ;  /* 0x0000000212127807 */ /* 0x000fe20000800000 */
[----:B------:R-:W-:Y:S01]  /*0610*/  @!P3 IMAD.MOV.U32 R17, RZ, RZ, R9 ;  /* 0x000000ffff11b224 */ /* 0x000fe200078e0009 */
[----:B------:R0:W3:Y:S01]  /*0620*/  @!UP1 SYNCS.EXCH.64 URZ, [UR8+0x88], UR4 ;  /* 0x00008804083f95b2 */ /* 0x0000e20008000100 */
[----:B------:R-:W-:Y:S01]  /*0630*/  NOP ;  /* 0x0000000000007918 */ /* 0x000fe20000000000 */
[----:B0-----:R-:W-:-:S03]  /*0640*/  UIMAD.WIDE.U32 UR4, UR6, UR7, URZ ;  /* 0x00000007060472a5 */ /* 0x001fc6000f8e003f */
[----:B------:R-:W-:Y:S02]  /*0650*/  ULDC UR6, c[0x0][0x14] ;  /* 0x0000050000067ab9 */ /* 0x000fe40000000800 */
[----:B------:R-:W-:Y:S02]  /*0660*/  UIMAD.WIDE.U32 UR36, UR4, UR6, URZ ;  /* 0x00000006042472a5 */ /* 0x000fe4000f8e003f */
[----:B------:R-:W-:-:S04]  /*0670*/  UIMAD UR42, UR5, UR6, URZ ;  /* 0x00000006052a72a4 */ /* 0x000fc8000f8e023f */
[----:B------:R-:W-:Y:S01]  /*0680*/  UIADD3 UR42, UR37, UR42, URZ ;  /* 0x0000002a252a7290 */ /* 0x000fe2000fffe03f */
[----:B---34-:R-:W-:Y:S06]  /*0690*/  BAR.SYNC.DEFER_BLOCKING 0x0 ;  /* 0x0000000000007b1d */ /* 0x018fec0000010000 */
[----:B------:R-:W-:Y:S05]  /*06a0*/  @!P2 BRA `(.L_x_3) ;  /* 0x0000005c00c4a947 */ /* 0x000fea0003800000 */
[----:B------:R-:W-:-:S13]  /*06b0*/  ISETP.GT.U32.AND P0, PT, R10, 0x1, PT ;  /* 0x000000010a00780c */ /* 0x000fda0003f04070 */
[----:B------:R-:W-:Y:S05]  /*06c0*/  @P0 EXIT ;  /* 0x000000000000094d */ /* 0x000fea0003800000 */
[----:B------:R-:W-:Y:S01]  /*06d0*/  ULDC.64 UR4, c[0x0][0x650] ;  /* 0x0001940000047ab9 */ /* 0x000fe20000000a00 */
[----:B------:R-:W-:Y:S01]  /*06e0*/  PRMT R0, RZ, 0x7610, R0 ;  /* 0x00007610ff007816 */ /* 0x000fe20000000000 */
[----:B------:R-:W-:Y:S01]  /*06f0*/  IMAD.MOV.U32 R101, RZ, RZ, -0x1 ;  /* 0xffffffffff657424 */ /* 0x000fe200078e00ff */
[----:B------:R-:W-:Y:S01]  /*0700*/  ISETP.GE.U32.AND P0, PT, R16, UR4, PT ;  /* 0x0000000410007c0c */ /* 0x000fe2000bf06070 */
[----:B------:R-:W-:Y:S02]  /*0710*/  IMAD.MOV.U32 R100, RZ, RZ, -0x1 ;  /* 0xffffffffff647424 */ /* 0x000fe400078e00ff */
[----:B------:R-:W-:Y:S01]  /*0720*/  IMAD.MOV.U32 R99, RZ, RZ, -0x1 ;  /* 0xffffffffff637424 */ /* 0x000fe200078e00ff */
[----:B------:R-:W-:-:S13]  /*0730*/  ISETP.GE.U32.AND.EX P0, PT, R17, UR5, PT, P0 ;  /* 0x0000000511007c0c */ /* 0x000fda000bf06100 */
[----:B------:R-:W-:Y:S05]  /*0740*/  @P0 BRA `(.L_x_4) ;  /* 0x0000000400540947 */ /* 0x000fea0003800000 */
[----:B------:R-:W0:Y:S01]  /*0750*/  LDC.64 R20, c[0x0][0x628] ;  /* 0x00018a00ff147b82 */ /* 0x000e220000000a00 */
[----:B------:R-:W-:Y:S02]  /*0760*/  IMAD.MOV.U32 R8, RZ, RZ, R16 ;  /* 0x000000ffff087224 */ /* 0x000fe400078e0010 */
[----:B------:R-:W-:-:S05]  /*0770*/  IMAD.MOV.U32 R9, RZ, RZ, R17 ;  /* 0x000000ffff097224 */ /* 0x000fca00078e0011 */
[----:B------:R-:W1:Y:S08]  /*0780*/  LDC R0, c[0x0][0x630] ;  /* 0x00018c00ff007b82 */ /* 0x000e700000000800 */
[----:B------:R-:W2:Y:S01]  /*0790*/  LDC.64 R22, c[0x0][0x620] ;  /* 0x00018800ff167b82 */ /* 0x000ea20000000a00 */
[----:B0-----:R-:W-:-:S04]  /*07a0*/  ISETP.NE.U32.AND P0, PT, R20, RZ, PT ;  /* 0x000000ff1400720c */ /* 0x001fc80003f05070 */
[----:B------:R-:W-:-:S13]  /*07b0*/  ISETP.NE.AND.EX P0, PT, R21, RZ, PT, P0 ;  /* 0x000000ff1500720c */ /* 0x000fda0003f05300 */
[----:B-12---:R-:W-:Y:S05]  /*07c0*/  @!P0 BRA `(.L_x_5) ;  /* 0x0000000000288947 */ /* 0x006fea0003800000 */
[----:B------:R-:W0:Y:S02]  /*07d0*/  LDC R13, c[0x0][0x634] ;  /* 0x00018d00ff0d7b82 */ /* 0x000e240000000800 */
[----:B0-----:R-:W-:-:S05]  /*07e0*/  IADD3 R13, P0, R16, R13, RZ ;  /* 0x0000000d100d7210 */ /* 0x001fca0007f1e0ff */
[----:B------:R-:W-:-:S04]  /*07f0*/  IMAD.X R15, RZ, RZ, R17, P0 ;  /* 0x000000ffff0f7224 */ /* 0x000fc800000e0611 */
[----:B------:R-:W-:-:S04]  /*0800*/  IMAD.WIDE.U32 R8, R15, R20, RZ ;  /* 0x000000140f087225 */ /* 0x000fc800078e00ff */
[----:B------:R-:W-:-:S04]  /*0810*/  IMAD.WIDE.U32 R10, P0, R13, R21, R8 ;  /* 0x000000150d0a7225 */ /* 0x000fc80007800008 */
[----:B------:R-:W-:-:S04]  /*0820*/  IMAD.WIDE.U32 R8, R13, R20, RZ ;  /* 0x000000140d087225 */ /* 0x000fc800078e00ff */
[----:B------:R-:W-:Y:S01]  /*0830*/  IMAD.X R13, RZ, RZ, RZ, P0 ;  /* 0x000000ffff0d7224 */ /* 0x000fe200000e06ff */
[----:B------:R-:W-:Y:S01]  /*0840*/  IADD3 RZ, P0, R9, R10, RZ ;  /* 0x0000000a09ff7210 */ /* 0x000fe20007f1e0ff */
[----:B------:R-:W-:-:S04]  /*0850*/  IMAD.MOV.U32 R12, RZ, RZ, R11 ;  /* 0x000000ffff0c7224 */ /* 0x000fc800078e000b */
[----:B------:R-:W-:-:S08]  /*0860*/  IMAD.WIDE.U32.X R8, R15, R21, R12, P0 ;  /* 0x000000150f087225 */ /* 0x000fd000000e040c */
.L_x_5:
[-CC-:B------:R-:W-:Y:S01]  /*0870*/  SHF.R.U64 R99, R8, R0.reuse, R9.reuse ;  /* 0x0000000008637219 */ /* 0x180fe20000001209 */
[----:B------:R-:W0:Y:S01]  /*0880*/  LDC R12, c[0x0][0x618] ;  /* 0x00018600ff0c7b82 */ /* 0x000e220000000800 */
[----:B------:R-:W-:Y:S01]  /*0890*/  SHF.R.U32.HI R7, RZ, R0, R9 ;  /* 0x00000000ff077219 */ /* 0x000fe20000011609 */
[----:B------:R-:W-:Y:S01]  /*08a0*/  ULDC UR4, c[0x0][0x150] ;  /* 0x0000540000047ab9 */ /* 0x000fe20000000800 */
[----:B------:R-:W-:Y:S02]  /*08b0*/  IADD3 R11, P0, RZ, -R99, RZ ;  /* 0x80000063ff0b7210 */ /* 0x000fe40007f1e0ff */
[----:B------:R-:W-:-:S03]  /*08c0*/  I2FP.F32.U32 R0, R6 ;  /* 0x0000000600007245 */ /* 0x000fc60000201000 */
[----:B------:R-:W1:Y:S01]  /*08d0*/  LDC.64 R30, c[0x0][0x640] ;  /* 0x00019000ff1e7b82 */ /* 0x000e620000000a00 */
[----:B------:R-:W-:Y:S02]  /*08e0*/  IMAD.X R13, RZ, RZ, ~R7, P0 ;  /* 0x000000ffff0d7224 */ /* 0x000fe400000e0e07 */
[----:B------:R-:W-:Y:S01]  /*08f0*/  FMUL R0, R0, UR4 ;  /* 0x0000000400007c20 */ /* 0x000fe20008400000 */
[----:B------:R-:W-:Y:S01]  /*0900*/  IMAD.WIDE.U32 R8, R11, R22, R16 ;  /* 0x000000160b087225 */ /* 0x000fe200078e0010 */
[----:B------:R-:W-:-:S03]  /*0910*/  ULDC UR4, c[0x0][0x154] ;  /* 0x0000550000047ab9 */ /* 0x000fc60000000800 */
[----:B------:R-:W-:Y:S01]  /*0920*/  IMAD R10, R13, R22, RZ ;  /* 0x000000160d0a7224 */ /* 0x000fe200078e02ff */
[----:B------:R-:W2:Y:S01]  /*0930*/  LDC R7, c[0x0][0x144] ;  /* 0x00005100ff077b82 */ /* 0x000ea20000000800 */
[----:B------:R-:W3:Y:S02]  /*0940*/  F2I.U32.TRUNC.NTZ R0, R0 ;  /* 0x0000000000007305 */ /* 0x000ee4000020f000 */
[----:B------:R-:W-:-:S04]  /*0950*/  IMAD R11, R11, R23, R10 ;  /* 0x000000170b0b7224 */ /* 0x000fc800078e020a */
[----:B------:R-:W-:Y:S01]  /*0960*/  IMAD.IADD R9, R9, 0x1, R11 ;  /* 0x0000000109097824 */ /* 0x000fe200078e020b */
[----:B------:R-:W4:Y:S01]  /*0970*/  LDC R24, c[0x0][0x608] ;  /* 0x00018200ff187b82 */ /* 0x000f220000000800 */
[----:B------:R-:W-:-:S03]  /*0980*/  IMAD.MOV.U32 R11, RZ, RZ, -0x1 ;  /* 0xffffffffff0b7424 */ /* 0x000fc600078e00ff */
[-CC-:B0-----:R-:W-:Y:S02]  /*0990*/  SHF.R.U64 R22, R8, R12.reuse, R9.reuse ;  /* 0x0000000c08167219 */ /* 0x181fe40000001209 */
[----:B------:R-:W-:Y:S02]  /*09a0*/  I2FP.F32.U32 R8, R5 ;  /* 0x0000000500087245 */ /* 0x000fe40000201000 */
[----:B------:R-:W0:Y:S01]  /*09b0*/  LDC R28, c[0x0][0x658] ;  /* 0x00019600ff1c7b82 */ /* 0x000e220000000800 */
[----:B-1----:R-:W-:Y:S01]  /*09c0*/  ISETP.NE.U32.AND P0, PT, R30, RZ, PT ;  /* 0x000000ff1e00720c */ /* 0x002fe20003f05070 */
[----:B---3--:R-:W-:Y:S02]  /*09d0*/  IMAD.MOV R10, RZ, RZ, -R0 ;  /* 0x000000ffff0a7224 */ /* 0x008fe400078e0a00 */
[----:B------:R-:W-:Y:S01]  /*09e0*/  FMUL R8, R8, UR4 ;  /* 0x0000000408087c20 */ /* 0x000fe20008400000 */
[----:B------:R-:W-:Y:S02]  /*09f0*/  SHF.R.U32.HI R9, RZ, R12, R9 ;  /* 0x0000000cff097219 */ /* 0x000fe40000011609 */
[----:B------:R-:W-:Y:S01]  /*0a00*/  ISETP.NE.AND.EX P0, PT, R31, RZ, PT, P0 ;  /* 0x000000ff1f00720c */ /* 0x000fe20003f05300 */
[----:B------:R1:W3:Y:S01]  /*0a10*/  F2I.U32.TRUNC.NTZ R15, R8 ;  /* 0x00000008000f7305 */ /* 0x0002e2000020f000 */
[----:B------:R-:W1:Y:S01]  /*0a20*/  LDC R20, c[0x0][0x148] ;  /* 0x00005200ff147b82 */ /* 0x000e620000000800 */
[----:B--2---:R-:W-:-:S07]  /*0a30*/  IMAD R0, R7, R10, R6 ;  /* 0x0000000a07007224 */ /* 0x004fce00078e0206 */
[----:B------:R-:W2:Y:S01]  /*0a40*/  LDC R26, c[0x0][0x600] ;  /* 0x00018000ff1a7b82 */ /* 0x000ea20000000800 */
[-CC-:B----4-:R-:W-:Y:S02]  /*0a50*/  SHF.R.U64 R32, R22, R24.reuse, R9.reuse ;  /* 0x0000001816207219 */ /* 0x190fe40000001209 */
[----:B------:R-:W-:Y:S01]  /*0a60*/  SHF.R.U32.HI R7, RZ, R24, R9 ;  /* 0x00000018ff077219 */ /* 0x000fe20000011609 */
[----:B------:R-:W-:-:S04]  /*0a70*/  IMAD.MOV.U32 R9, RZ, RZ, 0x1 ;  /* 0x00000001ff097424 */ /* 0x000fc800078e00ff */
[----:B------:R-:W4:Y:S01]  /*0a80*/  LDC R21, c[0x0][0x648] ;  /* 0x00019200ff157b82 */ /* 0x000f220000000800 */
[-C--:B0-----:R-:W-:Y:S02]  /*0a90*/  SHF.L.U32 R6, R11, R28.reuse, RZ ;  /* 0x0000001c0b067219 */ /* 0x081fe400000006ff */
[--C-:B------:R-:W-:Y:S02]  /*0aa0*/  SHF.R.U64 R24, R32, R28, R7.reuse ;  /* 0x0000001c20187219 */ /* 0x100fe40000001207 */
[----:B------:R-:W-:Y:S02]  /*0ab0*/  LOP3.LUT R13, RZ, R6, RZ, 0x33, !PT ;  /* 0x00000006ff0d7212 */ /* 0x000fe400078e33ff */
[-C--:B------:R-:W-:Y:S01]  /*0ac0*/  SHF.R.U32.HI R7, RZ, R28.reuse, R7 ;  /* 0x0000001cff077219 */ /* 0x080fe20000011607 */
[----:B------:R-:W0:Y:S01]  /*0ad0*/  LDC R23, c[0x0][0x638] ;  /* 0x00018e00ff177b82 */ /* 0x000e220000000800 */
[----:B------:R-:W-:Y:S01]  /*0ae0*/  SHF.L.U32 R12, R9, R28, RZ ;  /* 0x0000001c090c7219 */ /* 0x000fe200000006ff */
[----:B------:R-:W-:-:S06]  /*0af0*/  IMAD.MOV.U32 R6, RZ, RZ, R24 ;  /* 0x000000ffff067224 */ /* 0x000fcc00078e0018 */
[----:B------:R-:W0:Y:S01]  /*0b00*/  LDC R101, c[0x0][0x610] ;  /* 0x00018400ff657b82 */ /* 0x000e220000000800 */
[----:B-1-3--:R-:W-:Y:S05]  /*0b10*/  @!P0 BRA `(.L_x_6) ;  /* 0x0000000000288947 */ /* 0x00afea0003800000 */
[----:B------:R-:W1:Y:S02]  /*0b20*/  LDC R11, c[0x0][0x64c] ;  /* 0x00019300ff0b7b82 */ /* 0x000e640000000800 */
[----:B-1----:R-:W-:-:S05]  /*0b30*/  IADD3 R11, P0, R24, R11, RZ ;  /* 0x0000000b180b7210 */ /* 0x002fca0007f1e0ff */
        /* <DEDUP_REMOVED lines=8> */
.L_x_6:
[----:B----4-:R-:W-:Y:S01]  /*0bc0*/  SHF.R.U64 R6, R6, R21, R7 ;  /* 0x0000001506067219 */ /* 0x010fe20000001207 */
[----:B--2---:R-:W-:Y:S01]  /*0bd0*/  VIADD R7, R26, 0xffffffff ;  /* 0xffffffff1a077836 */ /* 0x004fe20000000000 */
[----:B------:R-:W-:Y:S01]  /*0be0*/  LOP3.LUT R13, R32, R13, RZ, 0xc0, !PT ;  /* 0x0000000d200d7212 */ /* 0x000fe200078ec0ff */
[----:B------:R-:W-:Y:S02]  /*0bf0*/  IMAD.MOV R15, RZ, RZ, -R15 ;  /* 0x000000ffff0f7224 */ /* 0x000fe400078e0a0f */
[----:B------:R-:W-:Y:S02]  /*0c00*/  IMAD.MOV R8, RZ, RZ, -R6 ;  /* 0x000000ffff087224 */ /* 0x000fe400078e0a06 */
[----:B------:R-:W-:Y:S01]  /*0c10*/  IMAD R13, R12, R6, R13 ;  /* 0x000000060c0d7224 */ /* 0x000fe200078e020d */
[----:B------:R-:W-:Y:S01]  /*0c20*/  LOP3.LUT R6, R22, R7, RZ, 0xc0, !PT ;  /* 0x0000000716067212 */ /* 0x000fe200078ec0ff */
[----:B------:R-:W-:Y:S02]  /*0c30*/  @P3 IMAD R0, R20, R15, R5 ;  /* 0x0000000f14003224 */ /* 0x000fe400078e0205 */
[----:B0-----:R-:W-:-:S02]  /*0c40*/  IMAD R5, R8, R23, R24 ;  /* 0x0000001708057224 */ /* 0x001fc400078e0218 */
[----:B------:R-:W-:Y:S02]  /*0c50*/  IMAD R101, R13, R101, R0 ;  /* 0x000000650d657224 */ /* 0x000fe400078e0200 */
[----:B------:R-:W-:Y:S02]  /*0c60*/  IMAD R6, R5, R26, R6 ;  /* 0x0000001a05067224 */ /* 0x000fe400078e0206 */
[----:B------:R-:W-:-:S03]  /*0c70*/  IMAD.MOV.U32 R0, RZ, RZ, 0x1 ;  /* 0x00000001ff007424 */ /* 0x000fc600078e00ff */
[----:B------:R-:W-:Y:S02]  /*0c80*/  SEL R100, R6, R101, !P3 ;  /* 0x0000006506647207 */ /* 0x000fe40005800000 */
[----:B------:R-:W-:-:S07]  /*0c90*/  SEL R101, R101, R6, !P3 ;  /* 0x0000000665657207 */ /* 0x000fce0005800000 */
.L_x_4:
[----:B------:R-:W-:-:S08]  /*0ca0*/  NOP ;  /* 0x0000000000007918 */ /* 0x000fd00000000000 */
[----:B------:R-:W0:Y:S02]  /*0cb0*/  USETMAXREG.TRY_ALLOC.CTAPOOL UP0, 0xe8 ;  /* 0x000000e8000079c8 */ /* 0x000e240008000600 */
[----:B0-----:R-:W-:-:S13]  /*0cc0*/  PLOP3.LUT P0, PT, PT, PT, UP0, 0x80, 0x0 ;  /* 0x000000000000781c */ /* 0x001fda0003f0f008 */
[----:B------:R-:W-:Y:S05]  /*0cd0*/  @!P0 BRA `(.L_x_4) ;  /* 0xfffffffc00f08947 */ /* 0x000fea000383ffff */
[----:B------:R-:W-:Y:S01]  /*0ce0*/  ULDC.64 UR4, c[0x0][0x598] ;  /* 0x0001660000047ab9 */ /* 0x000fe20000000a00 */
[----:B------:R-:W-:Y:S01]  /*0cf0*/  ULDC.64 UR38, c[0x0][0x208] ;  /* 0x0000820000267ab9 */ /* 0x000fe20000000a00 */
[----:B------:R-:W-:-:S04]  /*0d00*/  ISETP.NE.U32.AND P0, PT, RZ, UR4, PT ;  /* 0x00000004ff007c0c */ /* 0x000fc8000bf05070 */
[----:B------:R-:W-:-:S13]  /*0d10*/  ISETP.NE.AND.EX P0, PT, RZ, UR5, PT, P0 ;  /* 0x00000005ff007c0c */ /* 0x000fda000bf05300 */
[----:B------:R-:W-:Y:S05]  /*0d20*/  @!P0 BRA `(.L_x_7) ;  /* 0x00000000001c8947 */ /* 0x000fea0003800000 */
[----:B------:R-:W0:Y:S02]  /*0d30*/  LDC.64 R6, c[0x0][0x598] ;  /* 0x00016600ff067b82 */ /* 0x000e240000000a00 */
[----:B0-----:R-:W2:Y:S02]  /*0d40*/  LDG.E.64 R6, desc[UR38][R6.64] ;  /* 0x0000002606067981 */ /* 0x001ea4000c1e1b00 */
[----:B--2---:R-:W-:-:S04]  /*0d50*/  ISETP.NE.U32.AND P0, PT, R6, RZ, PT ;  /* 0x000000ff0600720c */ /* 0x004fc80003f05070 */
[----:B------:R-:W-:-:S13]  /*0d60*/  ISETP.NE.AND.EX P0, PT, R7, RZ, PT, P0 ;  /* 0x000000ff0700720c */ /* 0x000fda0003f05300 */
[----:B------:R-:W-:Y:S05]  /*0d70*/  @!P0 BRA `(.L_x_7) ;  /* 0x0000000000088947 */ /* 0x000fea0003800000 */
[----:B------:R0:W5:Y:S01]  /*0d80*/  LD.E R19, desc[UR38][R6.64] ;  /* 0x0000002606137980 */ /* 0x000162000c101900 */
[----:B------:R-:W-:Y:S05]  /*0d90*/  BRA `(.L_x_8) ;  /* 0x0000000000247947 */ /* 0x000fea0003800000 */
.L_x_7:
[----:B------:R-:W-:Y:S02]  /*0da0*/  ULDC.64 UR4, c[0x0][0x588] ;  /* 0x0001620000047ab9 */ /* 0x000fe40000000a00 */
[----:B------:R-:W-:-:S04]  /*0db0*/  ISETP.NE.U32.AND P0, PT, RZ, UR4, PT ;  /* 0x00000004ff007c0c */ /* 0x000fc8000bf05070 */
[----:B------:R-:W-:-:S13]  /*0dc0*/  ISETP.NE.AND.EX P0, PT, RZ, UR5, PT, P0 ;  /* 0x00000005ff007c0c */ /* 0x000fda000bf05300 */
[----:B------:R-:W-:Y:S05]  /*0dd0*/  @!P0 BRA `(.L_x_9) ;  /* 0x00000000000c8947 */ /* 0x000fea0003800000 */
[----:B------:R-:W0:Y:S02]  /*0de0*/  LDC.64 R6, c[0x0][0x588] ;  /* 0x00016200ff067b82 */ /* 0x000e240000000a00 */
[----:B0-----:R1:W5:Y:S01]  /*0df0*/  LDG.E R19, desc[UR38][R6.64] ;  /* 0x0000002606137981 */ /* 0x001362000c1e1900 */
[----:B------:R-:W-:Y:S05]  /*0e00*/  BRA `(.L_x_8) ;  /* 0x0000000000087947 */ /* 0x000fea0003800000 */
.L_x_9:
[----:B------:R-:W-:Y:S02]  /*0e10*/  ULDC UR4, c[0x0][0x580] ;  /* 0x0001600000047ab9 */ /* 0x000fe40000000800 */
[----:B------:R-:W-:-:S07]  /*0e20*/  IMAD.U32 R19, RZ, RZ, UR4 ;  /* 0x00000004ff137e24 */ /* 0x000fce000f8e00ff */
.L_x_8:
[----:B------:R-:W-:Y:S02]  /*0e30*/  ULDC.64 UR4, c[0x0][0x5a0] ;  /* 0x0001680000047ab9 */ /* 0x000fe40000000a00 */
[----:B------:R-:W-:-:S04]  /*0e40*/  ISETP.NE.U32.AND P0, PT, RZ, UR4, PT ;  /* 0x00000004ff007c0c */ /* 0x000fc8000bf05070 */
[----:B------:R-:W-:-:S13]  /*0e50*/  ISETP.NE.AND.EX P0, PT, RZ, UR5, PT, P0 ;  /* 0x00000005ff007c0c */ /* 0x000fda000bf05300 */
[----:B------:R-:W-:Y:S05]  /*0e60*/  @!P0 BRA `(.L_x_10) ;  /* 0x00000000001c8947 */ /* 0x000fea0003800000 */
[----:B01----:R-:W0:Y:S02]  /*0e70*/  LDC.64 R6, c[0x0][0x5a0] ;  /* 0x00016800ff067b82 */ /* 0x003e240000000a00 */
[----:B0-----:R-:W2:Y:S02]  /*0e80*/  LDG.E.64 R6, desc[UR38][R6.64] ;  /* 0x0000002606067981 */ /* 0x001ea4000c1e1b00 */
[----:B--2---:R-:W-:-:S04]  /*0e90*/  ISETP.NE.U32.AND P0, PT, R6, RZ, PT ;  /* 0x000000ff0600720c */ /* 0x004fc80003f05070 */
[----:B------:R-:W-:-:S13]  /*0ea0*/  ISETP.NE.AND.EX P0, PT, R7, RZ, PT, P0 ;  /* 0x000000ff0700720c */ /* 0x000fda0003f05300 */
[----:B------:R-:W-:Y:S05]  /*0eb0*/  @!P0 BRA `(.L_x_10) ;  /* 0x0000000000088947 */ /* 0x000fea0003800000 */
[----:B------:R0:W5:Y:S01]  /*0ec0*/  LD.E R88, desc[UR38][R6.64] ;  /* 0x0000002606587980 */ /* 0x000162000c101900 */
[----:B------:R-:W-:Y:S05]  /*0ed0*/  BRA `(.L_x_11) ;  /* 0x0000000000247947 */ /* 0x000fea0003800000 */
.L_x_10:
[----:B------:R-:W-:Y:S02]  /*0ee0*/  ULDC.64 UR4, c[0x0][0x590] ;  /* 0x0001640000047ab9 */ /* 0x000fe40000000a00 */
[----:B------:R-:W-:-:S04]  /*0ef0*/  ISETP.NE.U32.AND P0, PT, RZ, UR4, PT ;  /* 0x00000004ff007c0c */ /* 0x000fc8000bf05070 */
[----:B------:R-:W-:-:S13]  /*0f00*/  ISETP.NE.AND.EX P0, PT, RZ, UR5, PT, P0 ;  /* 0x00000005ff007c0c */ /* 0x000fda000bf05300 */
[----:B------:R-:W-:Y:S05]  /*0f10*/  @!P0 BRA `(.L_x_12) ;  /* 0x00000000000c8947 */ /* 0x000fea0003800000 */
[----:B------:R-:W2:Y:S02]  /*0f20*/  LDC.64 R88, c[0x0][0x590] ;  /* 0x00016400ff587b82 */ /* 0x000ea40000000a00 */
[----:B--2---:R2:W5:Y:S01]  /*0f30*/  LDG.E R88, desc[UR38][R88.64] ;  /* 0x0000002658587981 */ /* 0x004562000c1e1900 */
[----:B------:R-:W-:Y:S05]  /*0f40*/  BRA `(.L_x_11) ;  /* 0x0000000000087947 */ /* 0x000fea0003800000 */
.L_x_12:
[----:B------:R-:W-:Y:S02]  /*0f50*/  ULDC UR4, c[0x0][0x584] ;  /* 0x0001610000047ab9 */ /* 0x000fe40000000800 */
[----:B------:R-:W-:-:S07]  /*0f60*/  IMAD.U32 R88, RZ, RZ, UR4 ;  /* 0x00000004ff587e24 */ /* 0x000fce000f8e00ff */
.L_x_11:
[----:B------:R-:W-:-:S13]  /*0f70*/  LOP3.LUT P0, RZ, R0, 0xff, RZ, 0xc0, !PT ;  /* 0x000000ff00ff7812 */ /* 0x000fda000780c0ff */
[----:B------:R-:W-:Y:S05]  /*0f80*/  @!P0 EXIT ;  /* 0x000000000000894d */ /* 0x000fea0003800000 */
[----:B------:R-:W3:Y:S01]  /*0f90*/  LDC R90, c[0x0][0x658] ;  /* 0x00019600ff5a7b82 */ /* 0x000ee20000000800 */
[----:B------:R-:W-:Y:S01]  /*0fa0*/  ULDC.64 UR6, c[0x0][0x288] ;  /* 0x0000a20000067ab9 */ /* 0x000fe20000000a00 */
[----:B------:R-:W-:Y:S01]  /*0fb0*/  LOP3.LUT R14, R14, 0x1, RZ, 0xc0, !PT ;  /* 0x000000010e0e7812 */ /* 0x000fe200078ec0ff */
[----:B------:R-:W-:Y:S01]  /*0fc0*/  UIADD3 UR4, UR7, 0x3f, URZ ;  /* 0x0000003f07047890 */ /* 0x000fe2000fffe03f */
[----:B------:R-:W-:Y:S01]  /*0fd0*/  SHF.R.U32.HI R0, RZ, 0x2, R3 ;  /* 0x00000002ff007819 */ /* 0x000fe20000011603 */
[----:B01----:R-:W-:Y:S01]  /*0fe0*/  IMAD.MOV.U32 R7, RZ, RZ, -0x1 ;  /* 0xffffffffff077424 */ /* 0x003fe200078e00ff */
[----:B------:R-:W-:Y:S01]  /*0ff0*/  SHF.R.U32.HI R4, RZ, 0x1, R4 ;  /* 0x00000001ff047819 */ /* 0x000fe20000011604 */
[----:B------:R-:W-:Y:S01]  /*1000*/  USHF.R.S32.HI UR5, URZ, 0x1f, UR4 ;  /* 0x0000001f3f057899 */ /* 0x000fe20008011404 */
[----:B------:R-:W0:Y:S01]  /*1010*/  LDC.64 R92, c[0x0][0x5c8] ;  /* 0x00017200ff5c7b82 */ /* 0x000e220000000a00 */
[----:B------:R-:W-:Y:S01]  /*1020*/  IMAD.SHL.U32 R5, R14, 0x40, RZ ;  /* 0x000000400e057824 */ /* 0x000fe200078e00ff */
[----:B------:R-:W-:Y:S01]  /*1030*/  LOP3.LUT R0, R0, 0x7, RZ, 0xc0, !PT ;  /* 0x0000000700007812 */ /* 0x000fe200078ec0ff */
[----:B------:R-:W-:Y:S01]  /*1040*/  ULEA.HI UR5, UR5, UR4, URZ, 0x6 ;  /* 0x0000000405057291 */ /* 0x000fe2000f8f303f */
[----:B------:R-:W-:Y:S01]  /*1050*/  LOP3.LUT R23, R4, 0x30, RZ, 0xc0, !PT ;  /* 0x0000003004177812 */ /* 0x000fe200078ec0ff */
[----:B------:R-:W-:Y:S01]  /*1060*/  IMAD.MOV.U32 R9, RZ, RZ, 0x1 ;  /* 0x00000001ff097424 */ /* 0x000fe200078e00ff */
[--C-:B------:R-:W-:Y:S01]  /*1070*/  LOP3.LUT R22, R5, 0x40, R0.reuse, 0xe2, !PT ;  /* 0x0000004005167812 */ /* 0x100fe200078ee200 */
[----:B------:R-:W-:Y:S01]  /*1080*/  USHF.R.S32.HI UR43, URZ, 0x6, UR5 ;  /* 0x000000063f2b7899 */ /* 0x000fe20008011405 */
[----:B------:R-:W1:Y:S01]  /*1090*/  LDC R95, c[0x0][0x600] ;  /* 0x00018000ff5f7b82 */ /* 0x000e620000000800 */
[-C--:B------:R-:W-:Y:S01]  /*10a0*/  IADD3 R5, RZ, -R23.reuse, -R0 ;  /* 0x80000017ff057210 */ /* 0x080fe20007ffe800 */
[----:B------:R-:W-:Y:S01]  /*10b0*/  IMAD.U32 R6, RZ, RZ, UR6 ;  /* 0x00000006ff067e24 */ /* 0x000fe2000f8e00ff */
[C---:B--2---:R-:W-:Y:S01]  /*10c0*/  LOP3.LUT R89, R3.reuse, 0x3, RZ, 0xc0, !PT ;  /* 0x0000000303597812 */ /* 0x044fe200078ec0ff */
[----:B------:R-:W-:Y:S01]  /*10d0*/  UISETP.LT.AND UP0, UPT, UR43, 0x1, UPT ;  /* 0x000000012b00788c */ /* 0x000fe2000bf01270 */
[----:B------:R-:W-:Y:S01]  /*10e0*/  LOP3.LUT R94, R3, 0x80, RZ, 0xc0, !PT ;  /* 0x00000080035e7812 */ /* 0x000fe200078ec0ff */
[----:B------:R-:W-:Y:S01]  /*10f0*/  IMAD R5, R14, -0x40, R5 ;  /* 0xffffffc00e057824 */ /* 0x000fe200078e0205 */
[----:B------:R-:W-:Y:S01]  /*1100*/  ULDC UR4, c[0x0][0x284] ;  /* 0x0000a10000047ab9 */ /* 0x000fe20000000800 */
[-C--:B---3--:R-:W-:Y:S01]  /*1110*/  SHF.L.U32 R7, R7, R90.reuse, RZ ;  /* 0x0000005a07077219 */ /* 0x088fe200000006ff */
[----:B------:R-:W-:Y:S01]  /*1120*/  USEL UR44, UR43, 0x1, UP0 ;  /* 0x000000012b2c7887 */ /* 0x000fe20008000000 */
[----:B------:R-:W-:Y:S01]  /*1130*/  LOP3.LUT R22, R22, R23, RZ, 0xfc, !PT ;  /* 0x0000001716167212 */ /* 0x000fe200078efcff */
[----:B------:R-:W-:Y:S01]  /*1140*/  IMAD R89, R89, -0x2, R6 ;  /* 0xfffffffe59597824 */ /* 0x000fe200078e0206 */
[----:B------:R-:W-:Y:S01]  /*1150*/  SHF.L.U32 R90, R9, R90, RZ ;  /* 0x0000005a095a7219 */ /* 0x000fe200000006ff */
[----:B------:R-:W-:Y:S01]  /*1160*/  VIADD R97, R5, UR4 ;  /* 0x0000000405617c36 */ /* 0x000fe20008000000 */
[----:B------:R-:W-:Y:S01]  /*1170*/  LOP3.LUT R98, R18, 0x1, RZ, 0xfc, !PT ;  /* 0x0000000112627812 */ /* 0x000fe200078efcff */
[----:B------:R-:W-:Y:S01]  /*1180*/  IMAD.MOV.U32 R23, RZ, RZ, RZ ;  /* 0x000000ffff177224 */ /* 0x000fe200078e00ff */
[C---:B0-----:R-:W-:Y:S01]  /*1190*/  SHF.L.U64.HI R91, R92.reuse, 0x3, R93 ;  /* 0x000000035c5b7819 */ /* 0x041fe2000001025d */
[----:B------:R-:W-:Y:S01]  /*11a0*/  IMAD.SHL.U32 R92, R92, 0x8, RZ ;  /* 0x000000085c5c7824 */ /* 0x000fe200078e00ff */
[----:B------:R-:W-:Y:S01]  /*11b0*/  SHF.R.U32.HI R94, RZ, 0x7, R94 ;  /* 0x00000007ff5e7819 */ /* 0x000fe2000001165e */
[----:B------:R-:W-:Y:S01]  /*11c0*/  IMAD.SHL.U32 R93, R3, 0x2, RZ ;  /* 0x00000002035d7824 */ /* 0x000fe200078e00ff */
[----:B------:R-:W-:Y:S01]  /*11d0*/  LOP3.LUT R96, RZ, R7, RZ, 0x33, !PT ;  /* 0x00000007ff607212 */ /* 0x000fe200078e33ff */
[----:B------:R-:W-:Y:S01]  /*11e0*/  UIADD3 UR44, UR43, -UR44, URZ ;  /* 0x8000002c2b2c7290 */ /* 0x000fe2000fffe03f */
[----:B------:R-:W-:Y:S01]  /*11f0*/  UMOV UR40, URZ ;  /* 0x0000003f00287c82 */ /* 0x000fe20008000000 */
[----:B-1----:R-:W-:Y:S01]  /*1200*/  VIADD R95, R95, 0xffffffff ;  /* 0xffffffff5f5f7836 */ /* 0x002fe20000000000 */
[----:B------:R-:W-:-:S09]  /*1210*/  UMOV UR41, URZ ;  /* 0x0000003f00297c82 */ /* 0x000fd20008000000 */
.L_x_158:
[----:B0-----:R-:W0:Y:S01]  /*1220*/  SHFL.IDX PT, R0, R94, RZ, 0x1f ;  /* 0x00001fff5e007589 */ /* 0x001e2200000e0000 */
[----:B-1----:R-:W1:Y:S01]  /*1230*/  S2UR UR7, SR_CgaCtaId ;  /* 0x00000000000779c3 */ /* 0x002e620000008800 */
[----:B------:R-:W-:Y:S01]  /*1240*/  UMOV UR6, 0x400 ;  /* 0x0000040000067882 */ /* 0x000fe20000000000 */
[----:B0-----:R-:W-:Y:S01]  /*1250*/  R2UR UR4, R0 ;  /* 0x00000000000472ca */ /* 0x001fe200000e0000 */
[----:B-1----:R-:W-:-:S12]  /*1260*/  ULEA UR46, UR7, UR6, 0x18 ;  /* 0x00000006072e7291 */ /* 0x002fd8000f8ec03f */
[----:B------:R-:W-:-:S04]  /*1270*/  ULEA.HI UR5, UR4, UR4, URZ, 0x1 ;  /* 0x0000000404057291 */ /* 0x000fc8000f8f083f */
[----:B------:R-:W-:-:S04]  /*1280*/  ULOP3.LUT UR5, UR5, 0x7fffe, URZ, 0xc0, !UPT ;  /* 0x0007fffe05057892 */ /* 0x000fc8000f8ec03f */
[----:B------:R-:W-:-:S03]  /*1290*/  UIADD3 UR5, UR4, -UR5, URZ ;  /* 0x8000000504057290 */ /* 0x000fc6000fffe03f */
[----:B------:R-:W-:Y:S01]  /*12a0*/  ULDC UR4, c[0x0][0x28c] ;  /* 0x0000a30000047ab9 */ /* 0x000fe20000000800 */
[----:B------:R-:W-:Y:S01]  /*12b0*/  ULEA UR5, UR5, UR46, 0xd ;  /* 0x0000002e05057291 */ /* 0x000fe2000f8e683f */
[----:B------:R-:W-:-:S03]  /*12c0*/  ISETP.LT.AND P0, PT, RZ, UR4, PT ;  /* 0x00000004ff007c0c */ /* 0x000fc6000bf01270 */
[----:B------:R-:W-:-:S04]  /*12d0*/  UIADD3 UR5, UR5, 0x180, URZ ;  /* 0x0000018005057890 */ /* 0x000fc8000fffe03f */
[----:B------:R-:W-:-:S04]  /*12e0*/  USHF.R.U32.HI UR5, URZ, 0x4, UR5 ;  /* 0x000000043f057899 */ /* 0x000fc80008011605 */
[----:B------:R-:W-:Y:S02]  /*12f0*/  ULOP3.LUT UR45, UR5, 0x3fff, URZ, 0xc0, !UPT ;  /* 0x00003fff052d7892 */ /* 0x000fe4000f8ec03f */
[----:B--2345:R-:W-:Y:S10]  /*1300*/  @P0 BRA `(.L_x_13) ;  /* 0x0000000000400947 */ /* 0x03cff40003800000 */
[----:B------:R-:W-:Y:S01]  /*1310*/  MOV R0, 0x0 ;  /* 0x0000000000007802 */ /* 0x000fe20000000f00 */
[----:B------:R-:W-:Y:S01]  /*1320*/  ULDC.64 UR4, c[0x4][0x68] ;  /* 0x01001a0000047ab9 */ /* 0x000fe20000000a00 */
[----:B------:R-:W-:Y:S01]  /*1330*/  ULDC.64 UR6, c[0x4][0x8] ;  /* 0x0100020000067ab9 */ /* 0x000fe20000000a00 */
[----:B------:R-:W-:Y:S01]  /*1340*/  IMAD.U32 R4, RZ, RZ, UR4 ;  /* 0x00000004ff047e24 */ /* 0x000fe2000f8e00ff */
[----:B------:R0:W1:Y:S01]  /*1350*/  LDC.64 R14, c[0x4][R0] ;  /* 0x01000000000e7b82 */ /* 0x0000620000000a00 */
[----:B------:R-:W-:Y:S01]  /*1360*/  IMAD.U32 R5, RZ, RZ, UR5 ;  /* 0x00000005ff057e24 */ /* 0x000fe2000f8e00ff */
[----:B------:R-:W-:Y:S01]  /*1370*/  ULDC.64 UR4, c[0x4][0x70] ;  /* 0x01001c0000047ab9 */ /* 0x000fe20000000a00 */
[----:B------:R-:W-:Y:S02]  /*1380*/  IMAD.U32 R10, RZ, RZ, UR6 ;  /* 0x00000006ff0a7e24 */ /* 0x000fe4000f8e00ff */
[----:B------:R-:W-:Y:S02]  /*1390*/  IMAD.U32 R6, RZ, RZ, UR4 ;  /* 0x00000004ff067e24 */ /* 0x000fe4000f8e00ff */
[----:B------:R-:W-:-:S02]  /*13a0*/  IMAD.U32 R7, RZ, RZ, UR5 ;  /* 0x00000005ff077e24 */ /* 0x000fc4000f8e00ff */
[----:B------:R-:W-:Y:S02]  /*13b0*/  IMAD.U32 R11, RZ, RZ, UR7 ;  /* 0x00000007ff0b7e24 */ /* 0x000fe4000f8e00ff */
[----:B------:R-:W-:Y:S02]  /*13c0*/  IMAD.MOV.U32 R8, RZ, RZ, 0x1e1 ;  /* 0x000001e1ff087424 */ /* 0x000fe400078e00ff */
[----:B------:R-:W-:Y:S02]  /*13d0*/  IMAD.MOV.U32 R12, RZ, RZ, 0x1 ;  /* 0x00000001ff0c7424 */ /* 0x000fe400078e00ff */
[----:B0-----:R-:W-:-:S07]  /*13e0*/  IMAD.MOV.U32 R13, RZ, RZ, RZ ;  /* 0x000000ffff0d7224 */ /* 0x001fce00078e00ff */
[----:B------:R-:W-:-:S07]  /*13f0*/  LEPC R20, `(.L_x_13) ;  /* 0x000000001014794e */ /* 0x000fce0000000000 */
[----:B-1---5:R-:W-:Y:S05]  /*1400*/  CALL.ABS.NOINC R14 ;  /* 0x000000000e007343 */ /* 0x022fea0003c00000 */
.L_x_13:
[----:B------:R-:W-:-:S13]  /*1410*/  ISETP.NE.AND P0, PT, R98, 0x3, PT ;  /* 0x000000036200780c */ /* 0x000fda0003f05270 */
[----:B------:R-:W-:Y:S05]  /*1420*/  @!P0 BRA `(.L_x_14) ;  /* 0x0000000000048947 */ /* 0x000fea0003800000 */
[----:B------:R-:W-:Y:S01]  /*1430*/  BPT.TRAP 0x1 ;  /* 0x000000040000795c */ /* 0x000fe20000300000 */
.L_x_14:
[----:B------:R-:W-:Y:S02]  /*1440*/  IMAD.U32 R3, RZ, RZ, UR41 ;  /* 0x00000029ff037e24 */ /* 0x000fe4000f8e00ff */
[----:B------:R-:W-:-:S03]  /*1450*/  IMAD.U32 R0, RZ, RZ, UR40 ;  /* 0x00000028ff007e24 */ /* 0x000fc6000f8e00ff */
[----:B------:R-:W-:Y:S02]  /*1460*/  LEA R3, R3, UR46, 0x3 ;  /* 0x0000002e03037c11 */ /* 0x000fe4000f8e18ff */
[----:B------:R-:W-:-:S04]  /*1470*/  SHF.L.U32 R0, R0, 0x1f, RZ ;  /* 0x0000001f00007819 */ /* 0x000fc800000006ff */
[----:B------:R0:W1:Y:S01]  /*1480*/  SYNCS.PHASECHK.TRANS64.TRYWAIT P1, [R3+URZ], R0 ;  /* 0x00000000030075a7 */ /* 0x000062000802017f */
[----:B------:R-:W-:Y:S05]  /*1490*/  @!P0 BRA `(.L_x_15) ;  /* 0x0000000000048947 */ /* 0x000fea0003800000 */
[----:B------:R-:W-:Y:S01]  /*14a0*/  BPT.TRAP 0x1 ;  /* 0x000000040000795c */ /* 0x000fe20000300000 */
.L_x_15:
[----:B------:R-:W-:-:S05]  /*14b0*/  IMAD.U32 R4, RZ, RZ, UR44 ;  /* 0x0000002cff047e24 */ /* 0x000fca000f8e00ff */
[----:B------:R-:W-:Y:S01]  /*14c0*/  ISETP.GE.AND P2, PT, R4, 0x1, PT ;  /* 0x000000010400780c */ /* 0x000fe20003f46270 */
[----:B-1----:R-:W-:-:S12]  /*14d0*/  @P1 BRA `(.L_x_16) ;  /* 0x0000000000081947 */ /* 0x002fd80003800000 */
[----:B------:R-:W1:Y:S02]  /*14e0*/  SYNCS.PHASECHK.TRANS64.TRYWAIT P1, [R3+URZ], R0 ;  /* 0x00000000030075a7 */ /* 0x000e64000802017f */
[----:B-1----:R-:W-:Y:S05]  /*14f0*/  @!P1 BRA `(.L_x_17) ;  /* 0x00000068002c9947 */ /* 0x002fea0003800000 */
.L_x_16:
[----:B------:R-:W-:Y:S05]  /*1500*/  WARPSYNC.ALL ;  /* 0x0000000000007948 */ /* 0x000fea0003800000 */
[----:B------:R-:W-:Y:S01]  /*1510*/  UIADD3 UR4, UR46, 0x1c180, URZ ;  /* 0x0001c1802e047890 */ /* 0x000fe2000fffe03f */
[----:B------:R-:W-:Y:S01]  /*1520*/  WARPGROUP.ARRIVE ;  /* 0x00000000000079c5 */ /* 0x000fe20000000000 */
[----:B------:R-:W-:Y:S02]  /*1530*/  ULEA UR5, UR41, UR45, 0xa ;  /* 0x0000002d29057291 */ /* 0x000fe4000f8e503f */
[----:B------:R-:W-:Y:S01]  /*1540*/  USHF.R.U32.HI UR4, URZ, 0x4, UR4 ;  /* 0x000000043f047899 */ /* 0x000fe20008011604 */
[----:B------:R-:W-:Y:S01]  /*1550*/  UMOV UR9, 0x40000040 ;  /* 0x4000004000097882 */ /* 0x000fe20000000000 */
[----:B------:R-:W-:-:S02]  /*1560*/  UMOV UR11, 0x40000040 ;  /* 0x40000040000b7882 */ /* 0x000fc40000000000 */
[----:B------:R-:W-:Y:S01]  /*1570*/  ULOP3.LUT UR4, UR4, 0x3fff, URZ, 0xc0, !UPT ;  /* 0x00003fff04047892 */ /* 0x000fe2000f8ec03f */
[----:B------:R-:W-:-:S03]  /*1580*/  UMOV UR8, UR5 ;  /* 0x0000000500087c82 */ /* 0x000fc60008000000 */
[----:B------:R-:W-:-:S04]  /*1590*/  ULOP3.LUT UR4, UR4, 0x10000, URZ, 0xfc, !UPT ;  /* 0x0001000004047892 */ /* 0x000fc8000f8efc3f */
[----:B------:R-:W-:-:S07]  /*15a0*/  ULEA UR6, UR41, UR4, 0xa ;  /* 0x0000000429067291 */ /* 0x000fce000f8e503f */
[----:B------:R-:W-:Y:S02]  /*15b0*/  UMOV UR10, UR6 ;  /* 0x00000006000a7c82 */ /* 0x000fe40008000000 */
[----:B------:R-:W-:Y:S01]  /*15c0*/  HGMMA.64x128x16.F32.BF16 R24, gdesc[UR8].tnspA, RZ, !UPT, gsb0 ;  /* 0x21e00000081879f0 */ /* 0x000fe2000c0018ff */
[----:B------:R-:W-:Y:S02]  /*15d0*/  UIADD3 UR8, UR5, 0x80, URZ ;  /* 0x0000008005087890 */ /* 0x000fe4000fffe03f */
[----:B------:R-:W-:Y:S01]  /*15e0*/  UIADD3 UR10, UR6, 0x2, URZ ;  /* 0x00000002060a7890 */ /* 0x000fe2000fffe03f */
[----:B------:R-:W-:Y:S01]  /*15f0*/  UMOV UR9, 0x40000040 ;  /* 0x4000004000097882 */ /* 0x000fe20000000000 */
[----:B------:R-:W-:Y:S01]  /*1600*/  UMOV UR11, 0x40000040 ;  /* 0x40000040000b7882 */ /* 0x000fe20000000000 */
[----:B------:R-:W-:Y:S02]  /*1610*/  WARPGROUP.DEPBAR.LE gsb0, 0x0 ;  /* 0x00008000000079c5 */ /* 0x000fe40000010000 */
[----:B------:R-:W-:-:S06]  /*1620*/  WARPGROUP.ARRIVE ;  /* 0x00000000000079c5 */ /* 0x000fcc0000000000 */
[----:B------:R-:W-:Y:S01]  /*1630*/  HGMMA.64x128x16.F32.BF16 R24, gdesc[UR8].tnspA, R24, gsb0 ;  /* 0x21e00000081879f0 */ /* 0x000fe20008001818 */
        /* <DEDUP_REMOVED lines=13> */
[----:B------:R-:W-:Y:S03]  /*1710*/  HGMMA.64x128x16.F32.BF16 R24, gdesc[UR8].tnspA, R24, gsb0 ;  /* 0x21e00000081879f0 */ /* 0x000fe60008001818 */
[----:B------:R-:W-:Y:S02]  /*1720*/  WARPGROUP.DEPBAR.LE gsb0, 0x0 ;  /* 0x00008000000079c5 */ /* 0x000fe40000010000 */
[----:B------:R-:W-:Y:S05]  /*1730*/  @!P2 BRA `(.L_x_18) ;  /* 0x00000004001ca947 */ /* 0x000fea0003800000 */
[----:B------:R-:W-:Y:S01]  /*1740*/  UIADD3 UR5, UR41, 0x1, URZ ;  /* 0x0000000129057890 */ /* 0x000fe2000fffe03f */
[----:B01----:R-:W-:-:S03]  /*1750*/  IMAD.U32 R0, RZ, RZ, UR44 ;  /* 0x0000002cff007e24 */ /* 0x003fc6000f8e00ff */
[----:B------:R-:W-:-:S04]  /*1760*/  UISETP.NE.AND UP0, UPT, UR5, 0x7, UPT ;  /* 0x000000070500788c */ /* 0x000fc8000bf05270 */
[----:B------:R-:W-:Y:S02]  /*1770*/  USEL UR6, URZ, 0x1, UP0 ;  /* 0x000000013f067887 */ /* 0x000fe40008000000 */
[----:B------:R-:W-:Y:S02]  /*1780*/  USEL UR5, UR5, URZ, UP0 ;  /* 0x0000003f05057287 */ /* 0x000fe40008000000 */
[----:B------:R-:W-:-:S06]  /*1790*/  ULOP3.LUT UR6, UR40, UR6, URZ, 0x3c, !UPT ;  /* 0x0000000628067292 */ /* 0x000fcc000f8e3c3f */
[----:B------:R-:W-:Y:S01]  /*17a0*/  IMAD.U32 R5, RZ, RZ, UR6 ;  /* 0x00000006ff057e24 */ /* 0x000fe2000f8e00ff */
[----:B------:R-:W-:-:S06]  /*17b0*/  UMOV UR6, UR41 ;  /* 0x0000002900067c82 */ /* 0x000fcc0008000000 */
.L_x_25:
[----:B01----:R-:W-:Y:S05]  /*17c0*/  @!P0 BRA `(.L_x_19) ;  /* 0x0000000000048947 */ /* 0x003fea0003800000 */
[----:B------:R-:W-:Y:S01]  /*17d0*/  BPT.TRAP 0x1 ;  /* 0x000000040000795c */ /* 0x000fe20000300000 */
.L_x_19:
[----:B------:R-:W0:Y:S01]  /*17e0*/  S2UR UR8, SR_CgaCtaId ;  /* 0x00000000000879c3 */ /* 0x000e220000008800 */
[----:B------:R-:W-:Y:S01]  /*17f0*/  UMOV UR7, 0x400 ;  /* 0x0000040000077882 */ /* 0x000fe20000000000 */
[----:B------:R-:W-:Y:S01]  /*1800*/  SHF.L.U32 R3, R5, 0x1f, RZ ;  /* 0x0000001f05037819 */ /* 0x000fe200000006ff */
[----:B0-----:R-:W-:-:S04]  /*1810*/  ULEA UR13, UR8, UR7, 0x18 ;  /* 0x00000007080d7291 */ /* 0x001fc8000f8ec03f */
[----:B------:R-:W-:-:S09]  /*1820*/  ULEA UR7, UR5, UR13, 0x3 ;  /* 0x0000000d05077291 */ /* 0x000fd2000f8e183f */
[----:B------:R0:W1:Y:S01]  /*1830*/  SYNCS.PHASECHK.TRANS64.TRYWAIT P1, [UR7], R3 ;  /* 0x00000003ff0075a7 */ /* 0x0000620008020147 */
[----:B------:R-:W-:Y:S05]  /*1840*/  @!P0 BRA `(.L_x_20) ;  /* 0x0000000000048947 */ /* 0x000fea0003800000 */
[----:B------:R-:W-:Y:S01]  /*1850*/  BPT.TRAP 0x1 ;  /* 0x000000040000795c */ /* 0x000fe20000300000 */
.L_x_20:
[----:B-1----:R-:W-:Y:S05]  /*1860*/  @P1 BRA `(.L_x_21) ;  /* 0x0000000000081947 */ /* 0x002fea0003800000 */
[----:B------:R-:W1:Y:S02]  /*1870*/  SYNCS.PHASECHK.TRANS64.TRYWAIT P1, [UR7], R3 ;  /* 0x00000003ff0075a7 */ /* 0x000e640008020147 */
[----:B-1----:R-:W-:Y:S05]  /*1880*/  @!P1 BRA `(.L_x_22) ;  /* 0x00000064005c9947 */ /* 0x002fea0003800000 */
.L_x_21:
[----:B------:R-:W-:Y:S01]  /*1890*/  ULEA UR7, UR5, UR45, 0xa ;  /* 0x0000002d05077291 */ /* 0x000fe2000f8e503f */
[----:B------:R-:W-:Y:S01]  /*18a0*/  WARPGROUP.ARRIVE ;  /* 0x00000000000079c5 */ /* 0x000fe20000000000 */
[----:B------:R-:W-:Y:S01]  /*18b0*/  ULEA UR12, UR5, UR4, 0xa ;  /* 0x00000004050c7291 */ /* 0x000fe2000f8e503f */
[----:B------:R-:W-:Y:S01]  /*18c0*/  UMOV UR9, 0x40000040 ;  /* 0x4000004000097882 */ /* 0x000fe20000000000 */
[----:B------:R-:W-:-:S03]  /*18d0*/  UMOV UR11, 0x40000040 ;  /* 0x40000040000b7882 */ /* 0x000fc60000000000 */
[----:B------:R-:W-:Y:S02]  /*18e0*/  UMOV UR8, UR7 ;  /* 0x0000000700087c82 */ /* 0x000fe40008000000 */
[----:B------:R-:W-:Y:S02]  /*18f0*/  UMOV UR10, UR12 ;  /* 0x0000000c000a7c82 */ /* 0x000fe40008000000 */
[----:B------:R-:W-:Y:S01]  /*1900*/  HGMMA.64x128x16.F32.BF16 R24, gdesc[UR8].tnspA, R24, gsb0 ;  /* 0x21e00000081879f0 */ /* 0x000fe20008001818 */
[----:B------:R-:W-:Y:S02]  /*1910*/  UIADD3 UR8, UR7, 0x80, URZ ;  /* 0x0000008007087890 */ /* 0x000fe4000fffe03f */
[----:B------:R-:W-:Y:S01]  /*1920*/  UIADD3 UR10, UR12, 0x2, URZ ;  /* 0x000000020c0a7890 */ /* 0x000fe2000fffe03f */
[----:B------:R-:W-:Y:S01]  /*1930*/  UMOV UR9, 0x40000040 ;  /* 0x4000004000097882 */ /* 0x000fe20000000000 */
[----:B------:R-:W-:Y:S01]  /*1940*/  UMOV UR11, 0x40000040 ;  /* 0x40000040000b7882 */ /* 0x000fe20000000000 */
[----:B------:R-:W-:-:S02]  /*1950*/  WARPGROUP.DEPBAR.LE gsb0, 0x0 ;  /* 0x00008000000079c5 */ /* 0x000fc40000010000 */
        /* <DEDUP_REMOVED lines=18> */
[----:B------:R-:W-:Y:S01]  /*1a80*/  BPT.TRAP 0x1 ;  /* 0x000000040000795c */ /* 0x000fe20000300000 */
.L_x_23:
[----:B------:R-:W-:Y:S01]  /*1a90*/  ULEA UR7, UR6, UR13, 0x3 ;  /* 0x0000000d06077291 */ /* 0x000fe2000f8e183f */
[----:B------:R-:W-:-:S03]  /*1aa0*/  ISETP.GT.U32.AND P1, PT, R18, 0x1, PT ;  /* 0x000000011200780c */ /* 0x000fc60003f24070 */
[----:B------:R-:W-:-:S04]  /*1ab0*/  UIADD3 UR7, UR7, 0x38, URZ ;  /* 0x0000003807077890 */ /* 0x000fc8000fffe03f */
[----:B------:R-:W-:-:S09]  /*1ac0*/  UPRMT UR7, URZ, 0x654, UR7 ;  /* 0x000006543f077896 */ /* 0x000fd20008000007 */
[----:B------:R-:W-:Y:S01]  /*1ad0*/  SYNCS.ARRIVE.TRANS64.RED.A1T0 RZ, [UR7], RZ ;  /* 0x000000ffffff79a7 */ /* 0x000fe20008100407 */
[----:B------:R-:W-:Y:S05]  /*1ae0*/  @P1 BRA `(.L_x_24) ;  /* 0x0000000000041947 */ /* 0x000fea0003800000 */
[----:B------:R-:W-:Y:S01]  /*1af0*/  BPT.TRAP 0x1 ;  /* 0x000000040000795c */ /* 0x000fe20000300000 */
.L_x_24:
[----:B------:R-:W-:Y:S01]  /*1b00*/  UIADD3 UR5, UR5, 0x1, URZ ;  /* 0x0000000105057890 */ /* 0x000fe2000fffe03f */
[C---:B------:R-:W-:Y:S01]  /*1b10*/  ISETP.GT.AND P1, PT, R0.reuse, 0x1, PT ;  /* 0x000000010000780c */ /* 0x040fe20003f24270 */
[----:B------:R-:W-:Y:S01]  /*1b20*/  UIADD3 UR6, UR6, 0x1, URZ ;  /* 0x0000000106067890 */ /* 0x000fe2000fffe03f */
[----:B------:R-:W-:Y:S01]  /*1b30*/  VIADD R0, R0, 0xffffffff ;  /* 0xffffffff00007836 */ /* 0x000fe20000000000 */
[----:B------:R-:W-:Y:S02]  /*1b40*/  UISETP.NE.AND UP0, UPT, UR5, 0x7, UPT ;  /* 0x000000070500788c */ /* 0x000fe4000bf05270 */
[----:B------:R-:W-:Y:S02]  /*1b50*/  UISETP.NE.AND UP1, UPT, UR6, 0x7, UPT ;  /* 0x000000070600788c */ /* 0x000fe4000bf25270 */
[----:B------:R-:W-:Y:S02]  /*1b60*/  USEL UR7, URZ, 0x1, UP0 ;  /* 0x000000013f077887 */ /* 0x000fe40008000000 */
[----:B------:R-:W-:-:S02]  /*1b70*/  USEL UR5, UR5, URZ, UP0 ;  /* 0x0000003f05057287 */ /* 0x000fc40008000000 */
[----:B------:R-:W-:Y:S02]  /*1b80*/  USEL UR6, UR6, URZ, UP1 ;  /* 0x0000003f06067287 */ /* 0x000fe40008800000 */
[----:B------:R-:W-:Y:S01]  /*1b90*/  LOP3.LUT R5, R5, UR7, RZ, 0x3c, !PT ;  /* 0x0000000705057c12 */ /* 0x000fe2000f8e3cff */
[----:B------:R-:W-:Y:S09]  /*1ba0*/  @P1 BRA `(.L_x_25) ;  /* 0xfffffffc00041947 */ /* 0x000ff2000383ffff */
.L_x_18:
[----:B01----:R-:W0:Y:S02]  /*1bb0*/  LDC R0, c[0x0][0x28c] ;  /* 0x0000a300ff007b82 */ /* 0x003e240000000800 */
[----:B0-----:R-:W-:-:S13]  /*1bc0*/  ISETP.GE.AND P1, PT, R0, 0x1, PT ;  /* 0x000000010000780c */ /* 0x001fda0003f26270 */
[----:B------:R-:W-:Y:S05]  /*1bd0*/  @!P1 BRA `(.L_x_26) ;  /* 0x0000000000489947 */ /* 0x000fea0003800000 */
[----:B------:R-:W-:Y:S05]  /*1be0*/  @!P0 BRA `(.L_x_27) ;  /* 0x0000000000048947 */ /* 0x000fea0003800000 */
[----:B------:R-:W-:Y:S01]  /*1bf0*/  BPT.TRAP 0x1 ;  /* 0x000000040000795c */ /* 0x000fe20000300000 */
.L_x_27:
[----:B------:R-:W0:Y:S01]  /*1c00*/  S2UR UR7, SR_CgaCtaId ;  /* 0x00000000000779c3 */ /* 0x000e220000008800 */
[----:B------:R-:W-:Y:S01]  /*1c10*/  UIADD3 UR6, UR44, UR41, URZ ;  /* 0x000000292c067290 */ /* 0x000fe2000fffe03f */
[----:B------:R-:W-:-:S03]  /*1c20*/  ISETP.GT.U32.AND P0, PT, R18, 0x1, PT ;  /* 0x000000011200780c */ /* 0x000fc60003f04070 */
[----:B------:R-:W-:-:S04]  /*1c30*/  UIMAD.WIDE.U32 UR4, UR6, 0x24924925, URZ ;  /* 0x24924925060478a5 */ /* 0x000fc8000f8e003f */
[----:B------:R-:W-:-:S04]  /*1c40*/  UIADD3 UR4, UR6, -UR5, URZ ;  /* 0x8000000506047290 */ /* 0x000fc8000fffe03f */
[----:B------:R-:W-:-:S03]  /*1c50*/  ULEA.HI UR4, UR4, UR5, URZ, 0x1f ;  /* 0x0000000504047291 */ /* 0x000fc6000f8ff83f */
[----:B------:R-:W-:Y:S01]  /*1c60*/  UMOV UR5, 0x400 ;  /* 0x0000040000057882 */ /* 0x000fe20000000000 */
[----:B------:R-:W-:-:S04]  /*1c70*/  USHF.R.U32.HI UR4, URZ, 0x2, UR4 ;  /* 0x000000023f047899 */ /* 0x000fc80008011604 */
[----:B------:R-:W-:Y:S02]  /*1c80*/  UIMAD UR4, UR4, -0x7, UR6 ;  /* 0xfffffff9040478a4 */ /* 0x000fe4000f8e0206 */
[----:B0-----:R-:W-:-:S04]  /*1c90*/  ULEA UR5, UR7, UR5, 0x18 ;  /* 0x0000000507057291 */ /* 0x001fc8000f8ec03f */
[----:B------:R-:W-:-:S04]  /*1ca0*/  ULEA UR4, UR4, UR5, 0x3 ;  /* 0x0000000504047291 */ /* 0x000fc8000f8e183f */
[----:B------:R-:W-:-:S04]  /*1cb0*/  UIADD3 UR4, UR4, 0x38, URZ ;  /* 0x0000003804047890 */ /* 0x000fc8000fffe03f */
[----:B------:R-:W-:-:S09]  /*1cc0*/  UPRMT UR4, URZ, 0x654, UR4 ;  /* 0x000006543f047896 */ /* 0x000fd20008000004 */
[----:B------:R-:W-:Y:S01]  /*1cd0*/  SYNCS.ARRIVE.TRANS64.RED.A1T0 RZ, [UR4], RZ ;  /* 0x000000ffffff79a7 */ /* 0x000fe20008100404 */
[----:B------:R-:W-:Y:S05]  /*1ce0*/  @P0 BRA `(.L_x_26) ;  /* 0x0000000000040947 */ /* 0x000fea0003800000 */
[----:B------:R-:W-:Y:S01]  /*1cf0*/  BPT.TRAP 0x1 ;  /* 0x000000040000795c */ /* 0x000fe20000300000 */
.L_x_26:
[----:B------:R-:W-:Y:S01]  /*1d00*/  UISETP.GE.U32.AND UP1, UPT, UR43, 0x7, UPT ;  /* 0x000000072b00788c */ /* 0x000fe2000bf26070 */
[----:B------:R-:W-:Y:S01]  /*1d10*/  IMAD.SHL.U32 R6, R100, 0x80, RZ ;  /* 0x0000008064067824 */ /* 0x000fe200078e00ff */
[----:B------:R-:W-:Y:S01]  /*1d20*/  UIADD3 UR41, UR43, UR41, URZ ;  /* 0x000000292b297290 */ /* 0x000fe2000fffe03f */
[----:B------:R-:W-:Y:S01]  /*1d30*/  SHF.R.S32.HI R11, RZ, 0x1f, R99 ;  /* 0x0000001fff0b7819 */ /* 0x000fe20000011463 */
[----:B------:R-:W-:Y:S01]  /*1d40*/  ULDC UR10, c[0x0][0x288] ;  /* 0x0000a200000a7ab9 */ /* 0x000fe20000000800 */
[----:B------:R-:W-:Y:S01]  /*1d50*/  IMAD.SHL.U32 R10, R101, 0x80, RZ ;  /* 0x00000080650a7824 */ /* 0x000fe200078e00ff */
[C---:B------:R-:W-:Y:S01]  /*1d60*/  LOP3.LUT R8, R6.reuse, 0x6, R93, 0xf8, !PT ;  /* 0x0000000606087812 */ /* 0x040fe200078ef85d */
[----:B------:R-:W-:Y:S01]  /*1d70*/  UISETP.GT.U32.AND UP0, UPT, UR41, 0x6, UPT ;  /* 0x000000062900788c */ /* 0x000fe2000bf04070 */
[----:B------:R-:W-:Y:S01]  /*1d80*/  ISETP.GE.AND P0, PT, R6, UR10, PT ;  /* 0x0000000a06007c0c */ /* 0x000fe2000bf06270 */
[----:B------:R-:W-:Y:S01]  /*1d90*/  ULDC.64 UR6, c[0x0][0x5d0] ;  /* 0x0001740000067ab9 */ /* 0x000fe20000000a00 */
[----:B------:R-:W-:Y:S01]  /*1da0*/  ULDC UR11, c[0x0][0x284] ;  /* 0x0000a100000b7ab9 */ /* 0x000fe20000000800 */
[----:B------:R-:W-:Y:S01]  /*1db0*/  @UP1 UIMAD.WIDE.U32 UR4, UR41, 0x24924925, URZ ;  /* 0x24924925290418a5 */ /* 0x000fe2000f8e003f */
[----:B------:R-:W-:Y:S01]  /*1dc0*/  SHF.R.S32.HI R9, RZ, 0x1f, R8 ;  /* 0x0000001fff097819 */ /* 0x000fe20000011408 */
[----:B------:R-:W-:Y:S01]  /*1dd0*/  IMAD R0, R11, UR6, RZ ;  /* 0x000000060b007c24 */ /* 0x000fe2000f8e02ff */
[----:B------:R-:W-:Y:S01]  /*1de0*/  UISETP.LT.U32.AND UP0, UPT, UR43, 0x7, UP0 ;  /* 0x000000072b00788c */ /* 0x000fe20008701070 */
[----:B------:R-:W-:Y:S01]  /*1df0*/  ISETP.GE.OR P0, PT, R10, UR11, P0 ;  /* 0x0000000b0a007c0c */ /* 0x000fe20008706670 */
[----:B------:R-:W-:Y:S01]  /*1e00*/  @UP1 UIADD3 UR4, UR41, -UR5, URZ ;  /* 0x8000000529041290 */ /* 0x000fe2000fffe03f */
[C---:B------:R-:W-:Y:S01]  /*1e10*/  IMAD R3, R99.reuse, UR7, R0 ;  /* 0x0000000763037c24 */ /* 0x040fe2000f8e0200 */
[----:B------:R-:W-:Y:S01]  /*1e20*/  ULDC.64 UR8, c[0x0][0x5c8] ;  /* 0x0001720000087ab9 */ /* 0x000fe20000000a00 */
[----:B------:R-:W-:Y:S01]  /*1e30*/  IMAD.WIDE.U32 R4, R99, UR6, R8 ;  /* 0x0000000663047c25 */ /* 0x000fe2000f8e0008 */
[----:B------:R-:W-:-:S02]  /*1e40*/  USEL UR6, URZ, 0x1, !UP0 ;  /* 0x000000013f067887 */ /* 0x000fc4000c000000 */
[----:B------:R-:W-:Y:S01]  /*1e50*/  @UP1 ULEA.HI UR4, UR4, UR5, URZ, 0x1f ;  /* 0x0000000504041291 */ /* 0x000fe2000f8ff83f */
[----:B------:R-:W-:Y:S01]  /*1e60*/  IMAD.WIDE R100, R101, 0x80, R22 ;  /* 0x0000008065647825 */ /* 0x000fe200078e0216 */
[----:B------:R-:W-:Y:S02]  /*1e70*/  ULOP3.LUT UR40, UR40, UR6, URZ, 0x3c, !UPT ;  /* 0x0000000628287292 */ /* 0x000fe4000f8e3c3f */
[----:B------:R-:W-:Y:S01]  /*1e80*/  @UP1 USHF.R.U32.HI UR4, URZ, 0x2, UR4 ;  /* 0x000000023f041899 */ /* 0x000fe20008011604 */
[----:B------:R-:W-:Y:S02]  /*1e90*/  IMAD.IADD R5, R5, 0x1, R3 ;  /* 0x0000000105057824 */ /* 0x000fe400078e0203 */
[----:B------:R-:W-:Y:S01]  /*1ea0*/  IMAD R3, R101, UR8, RZ ;  /* 0x0000000865037c24 */ /* 0x000fe2000f8e02ff */
[----:B------:R-:W-:Y:S01]  /*1eb0*/  @UP1 ULOP3.LUT UR40, UR40, 0x1, UR4, 0x78, !UPT ;  /* 0x0000000128281892 */ /* 0x000fe2000f8e7804 */
[----:B------:R-:W-:-:S04]  /*1ec0*/  IMAD.WIDE.U32 R102, R100, UR8, R4 ;  /* 0x0000000864667c25 */ /* 0x000fc8000f8e0004 */
[----:B------:R-:W-:Y:S02]  /*1ed0*/  IMAD R7, R100, UR9, R3 ;  /* 0x0000000964077c24 */ /* 0x000fe4000f8e0203 */
[----:B------:R-:W-:Y:S01]  /*1ee0*/  IMAD.MOV.U32 R0, RZ, RZ, -0x1 ;  /* 0xffffffffff007424 */ /* 0x000fe200078e00ff */
[----:B------:R-:W-:Y:S06]  /*1ef0*/  @P0 BRA `(.L_x_28) ;  /* 0x00000040001c0947 */ /* 0x000fec0003800000 */
[----:B-----5:R-:W-:Y:S01]  /*1f00*/  FSETP.NEU.AND P0, PT, R88, RZ, PT ;  /* 0x000000ff5800720b */ /* 0x020fe20003f0d000 */
[----:B------:R-:W-:Y:S01]  /*1f10*/  IMAD.IADD R4, R89, 0x1, -R6 ;  /* 0x0000000159047824 */ /* 0x000fe200078e0a06 */
[----:B------:R-:W-:Y:S01]  /*1f20*/  BSSY B0, `(.L_x_28) ;  /* 0x0000404000007945 */ /* 0x000fe20003800000 */
[----:B------:R-:W-:Y:S02]  /*1f30*/  IMAD.IADD R3, R97, 0x1, -R10 ;  /* 0x0000000161037824 */ /* 0x000fe400078e0a0a */
[----:B------:R-:W-:Y:S01]  /*1f40*/  IMAD.IADD R113, R103, 0x1, R7 ;  /* 0x0000000167717824 */ /* 0x000fe200078e0207 */
[----:B------:R-:W-:-:S04]  /*1f50*/  ISETP.GT.AND P2, PT, R4, RZ, PT ;  /* 0x000000ff0400720c */ /* 0x000fc80003f44270 */
[----:B------:R-:W-:-:S03]  /*1f60*/  ISETP.GT.AND P1, PT, R3, RZ, P2 ;  /* 0x000000ff0300720c */ /* 0x000fc60001724270 */
[----:B------:R-:W-:Y:S10]  /*1f70*/  @!P0 BRA `(.L_x_29) ;  /* 0x0000002c00288947 */ /* 0x000ff40003800000 */
[----:B------:R-:W0:Y:S01]  /*1f80*/  LDC.64 R106, c[0x0][0x5b8] ;  /* 0x00016e00ff6a7b82 */ /* 0x000e220000000a00 */
[----:B------:R-:W-:-:S07]  /*1f90*/  ULDC.64 UR4, c[0x0][0x5c0] ;  /* 0x0001700000047ab9 */ /* 0x000fce0000000a00 */
[----:B------:R-:W1:Y:S08]  /*1fa0*/  LDC.64 R108, c[0x0][0x5b0] ;  /* 0x00016c00ff6c7b82 */ /* 0x000e700000000a00 */
[----:B------:R-:W2:Y:S01]  /*1fb0*/  LDC.64 R110, c[0x0][0x5a8] ;  /* 0x00016a00ff6e7b82 */ /* 0x000ea20000000a00 */
[-C--:B0-----:R-:W-:Y:S02]  /*1fc0*/  IMAD R6, R11, R106.reuse, RZ ;  /* 0x0000006a0b067224 */ /* 0x081fe400078e02ff */
[----:B------:R-:W-:-:S04]  /*1fd0*/  IMAD.WIDE.U32 R104, R99, R106, R8 ;  /* 0x0000006a63687225 */ /* 0x000fc800078e0008 */
[----:B------:R-:W-:Y:S02]  /*1fe0*/  IMAD R103, R99, R107, R6 ;  /* 0x0000006b63677224 */ /* 0x000fe400078e0206 */
[-C--:B-1----:R-:W-:Y:S02]  /*1ff0*/  IMAD R5, R101, R108.reuse, RZ ;  /* 0x0000006c65057224 */ /* 0x082fe400078e02ff */
[----:B------:R-:W-:Y:S02]  /*2000*/  IMAD.IADD R13, R105, 0x1, R103 ;  /* 0x00000001690d7824 */ /* 0x000fe400078e0267 */
[----:B------:R-:W-:Y:S02]  /*2010*/  IMAD.MOV.U32 R12, RZ, RZ, R104 ;  /* 0x000000ffff0c7224 */ /* 0x000fe400078e0068 */
[C---:B------:R-:W-:Y:S02]  /*2020*/  IMAD R107, R100.reuse, R109, R5 ;  /* 0x0000006d646b7224 */ /* 0x040fe400078e0205 */
[----:B------:R-:W-:-:S04]  /*2030*/  IMAD.WIDE.U32 R6, R100, R108, R12 ;  /* 0x0000006c64067225 */ /* 0x000fc800078e000c */
[----:B------:R-:W-:Y:S01]  /*2040*/  IMAD.IADD R5, R7, 0x1, R107 ;  /* 0x0000000107057824 */ /* 0x000fe200078e026b */
[----:B--2---:R-:W-:-:S04]  /*2050*/  LEA R14, P0, R6, R110, 0x1 ;  /* 0x0000006e060e7211 */ /* 0x004fc800078008ff */
[----:B------:R-:W-:-:S05]  /*2060*/  LEA.HI.X R15, R6, R111, R5, 0x1, P0 ;  /* 0x0000006f060f7211 */ /* 0x000fca00000f0c05 */
[----:B------:R0:W2:Y:S01]  /*2070*/  @P1 LDG.E.LTC128B.U16 R5, desc[UR38][R14.64] ;  /* 0x000000260e051981 */ /* 0x0000a2000c1e1520 */
[----:B------:R-:W-:Y:S01]  /*2080*/  LEA R10, P0, R102, UR4, 0x1 ;  /* 0x00000004660a7c11 */ /* 0x000fe2000f8008ff */
[----:B------:R-:W-:Y:S01]  /*2090*/  IMAD.WIDE.U32 R6, R100, R108, R8 ;  /* 0x0000006c64067225 */ /* 0x000fe200078e0008 */
[----:B------:R-:W-:Y:S03]  /*20a0*/  BSSY B1, `(.L_x_30) ;  /* 0x0000012000017945 */ /* 0x000fe60003800000 */
[----:B------:R-:W-:Y:S02]  /*20b0*/  IMAD.IADD R7, R107, 0x1, R7 ;  /* 0x000000016b077824 */ /* 0x000fe400078e0207 */
[----:B------:R-:W-:Y:S01]  /*20c0*/  IMAD.WIDE.U32 R20, R99, R106, R6 ;  /* 0x0000006a63147225 */ /* 0x000fe200078e0006 */
[----:B0-----:R-:W-:-:S03]  /*20d0*/  SHF.L.U64.HI R15, R108, 0x3, R109 ;  /* 0x000000036c0f7819 */ /* 0x001fc6000001026d */
[----:B------:R-:W-:Y:S01]  /*20e0*/  IMAD.IADD R7, R103, 0x1, R21 ;  /* 0x0000000167077824 */ /* 0x000fe200078e0215 */
[----:B------:R-:W-:Y:S01]  /*20f0*/  LEA R6, P4, R20, R110, 0x1 ;  /* 0x0000006e14067211 */ /* 0x000fe200078808ff */
[----:B------:R-:W-:-:S03]  /*2100*/  IMAD.SHL.U32 R14, R108, 0x8, RZ ;  /* 0x000000086c0e7824 */ /* 0x000fc600078e00ff */
[----:B------:R-:W-:Y:S01]  /*2110*/  LEA.HI.X R7, R20, R111, R7, 0x1, P4 ;  /* 0x0000006f14077211 */ /* 0x000fe200020f0c07 */
[----:B--2---:R-:W-:-:S04]  /*2120*/  IMAD.U32 R11, R5, 0x10000, RZ ;  /* 0x00010000050b7824 */ /* 0x004fc800078e00ff */
[----:B------:R-:W-:-:S04]  /*2130*/  FMUL R11, R11, R88 ;  /* 0x000000580b0b7220 */ /* 0x000fc80000400000 */
[----:B------:R-:W-:Y:S01]  /*2140*/  FFMA R24, R24, R19, R11 ;  /* 0x0000001318187223 */ /* 0x000fe2000000000b */
[----:B------:R-:W-:Y:S02]  /*2150*/  LEA.HI.X R11, R102, UR5, R113, 0x1, P0 ;  /* 0x00000005660b7c11 */ /* 0x000fe400080f0c71 */
[----:B------:R-:W-:Y:S02]  /*2160*/  ISETP.GT.AND P0, PT, R4, 0x1, PT ;  /* 0x000000010400780c */ /* 0x000fe40003f04270 */
[----:B------:R-:W-:Y:S02]  /*2170*/  F2FP.BF16.F32.PACK_AB R24, RZ, R24 ;  /* 0x00000018ff18723e */ /* 0x000fe400000010ff */
[----:B------:R-:W-:-:S03]  /*2180*/  ISETP.GT.AND P3, PT, R3, RZ, P0 ;  /* 0x000000ff0300720c */ /* 0x000fc60000764270 */
[----:B------:R0:W-:Y:S10]  /*2190*/  @P1 STG.E.U16 desc[UR38][R10.64], R24 ;  /* 0x000000180a001986 */ /* 0x0001f4000c101526 */
[----:B------:R-:W-:Y:S05]  /*21a0*/  @!P3 BRA `(.L_x_31) ;  /* 0x000000000004b947 */ /* 0x000fea0003800000 */
[----:B------:R1:W5:Y:S02]  /*21b0*/  LDG.E.LTC128B.U16 R5, desc[UR38][R6.64+0x2] ;  /* 0x0000022606057981 */ /* 0x000364000c1e1520 */
.L_x_31:
[----:B------:R-:W-:Y:S05]  /*21c0*/  BSYNC B1 ;  /* 0x0000000000017941 */ /* 0x000fea0003800000 */
.L_x_30:
[----:B-----5:R-:W-:Y:S01]  /*21d0*/  IMAD.U32 R101, R5, 0x10000, RZ ;  /* 0x0001000005657824 */ /* 0x020fe200078e00ff */
[----:B------:R-:W-:Y:S01]  /*21e0*/  ISETP.GT.AND P2, PT, R3, 0x8, P2 ;  /* 0x000000080300780c */ /* 0x000fe20001744270 */
[----:B------:R-:W-:Y:S01]  /*21f0*/  IMAD.WIDE.U32 R20, R100, R108, R14 ;  /* 0x0000006c64147225 */ /* 0x000fe200078e000e */
[----:B0-----:R-:W-:-:S03]  /*2200*/  PRMT R24, R5, 0x7610, R24 ;  /* 0x0000761005187816 */ /* 0x001fc60000000018 */
[----:B------:R-:W-:Y:S01]  /*2210*/  FMUL R12, R101, R88 ;  /* 0x00000058650c7220 */ /* 0x000fe20000400000 */
[----:B------:R-:W-:Y:S01]  /*2220*/  IMAD.IADD R107, R107, 0x1, R21 ;  /* 0x000000016b6b7824 */ /* 0x000fe200078e0215 */
[----:B------:R-:W-:Y:S02]  /*2230*/  IADD3 R104, P1, R104, R20, RZ ;  /* 0x0000001468687210 */ /* 0x000fe40007f3e0ff */
[----:B------:R-:W-:-:S03]  /*2240*/  FFMA R12, R25, R19, R12 ;  /* 0x00000013190c7223 */ /* 0x000fc6000000000c */
[----:B------:R-:W-:Y:S02]  /*2250*/  IMAD.X R13, R107, 0x1, R13, P1 ;  /* 0x000000016b0d7824 */ /* 0x000fe400008e060d */
[----:B------:R-:W-:Y:S02]  /*2260*/  F2FP.BF16.F32.PACK_AB R12, RZ, R12 ;  /* 0x0000000cff0c723e */ /* 0x000fe400000010ff */
[----:B------:R-:W-:Y:S02]  /*2270*/  LEA R14, P1, R104, R110, 0x1 ;  /* 0x0000006e680e7211 */ /* 0x000fe400078208ff */
[----:B------:R-:W-:Y:S02]  /*2280*/  PRMT R21, R12, 0x7610, R21 ;  /* 0x000076100c157816 */ /* 0x000fe40000000015 */
[----:B------:R-:W-:-:S03]  /*2290*/  LEA.HI.X R15, R104, R111, R13, 0x1, P1 ;  /* 0x0000006f680f7211 */ /* 0x000fc600008f0c0d */
[----:B------:R0:W-:Y:S04]  /*22a0*/  @P3 STG.E.U16 desc[UR38][R10.64+0x2], R21 ;  /* 0x000002150a003986 */ /* 0x0001e8000c101526 */
[----:B------:R-:W2:Y:S01]  /*22b0*/  @P2 LDG.E.LTC128B.U16 R24, desc[UR38][R14.64] ;  /* 0x000000260e182981 */ /* 0x000ea2000c1e1520 */
[----:B------:R-:W-:Y:S01]  /*22c0*/  IADD3 R20, P1, R8, R20, RZ ;  /* 0x0000001408147210 */ /* 0x000fe20007f3e0ff */
[----:B------:R-:W-:Y:S01]  /*22d0*/  BSSY B1, `(.L_x_32) ;  /* 0x0000011000017945 */ /* 0x000fe20003800000 */
[C---:B------:R-:W-:Y:S02]  /*22e0*/  SHF.L.U64.HI R13, R92.reuse, 0x1, R91 ;  /* 0x000000015c0d7819 */ /* 0x040fe4000001025b */
[----:B------:R-:W-:Y:S01]  /*22f0*/  ISETP.GT.AND P0, PT, R3, 0x8, P0 ;  /* 0x000000080300780c */ /* 0x000fe20000704270 */
[----:B0-----:R-:W-:Y:S01]  /*2300*/  IMAD.X R21, R9, 0x1, R107, P1 ;  /* 0x0000000109157824 */ /* 0x001fe200008e066b */
[----:B------:R-:W-:Y:S01]  /*2310*/  LEA R12, P1, R92, R10, 0x1 ;  /* 0x0000000a5c0c7211 */ /* 0x000fe200078208ff */
[----:B------:R-:W-:-:S04]  /*2320*/  IMAD.WIDE.U32 R20, R99, R106, R20 ;  /* 0x0000006a63147225 */ /* 0x000fc800078e0014 */
[----:B------:R-:W-:Y:S01]  /*2330*/  IMAD.X R13, R13, 0x1, R11, P1 ;  /* 0x000000010d0d7824 */ /* 0x000fe200008e060b */
[----:B------:R-:W-:Y:S01]  /*2340*/  LEA R8, P3, R20, R110, 0x1 ;  /* 0x0000006e14087211 */ /* 0x000fe200078608ff */
[----:B------:R-:W-:-:S05]  /*2350*/  IMAD.IADD R9, R103, 0x1, R21 ;  /* 0x0000000167097824 */ /* 0x000fca00078e0215 */
[----:B------:R-:W-:Y:S01]  /*2360*/  LEA.HI.X R9, R20, R111, R9, 0x1, P3 ;  /* 0x0000006f14097211 */ /* 0x000fe200018f0c09 */
[----:B--2---:R-:W-:-:S04]  /*2370*/  IMAD.U32 R5, R24, 0x10000, RZ ;  /* 0x0001000018057824 */ /* 0x004fc800078e00ff */
[----:B------:R-:W-:-:S04]  /*2380*/  FMUL R5, R5, R88 ;  /* 0x0000005805057220 */ /* 0x000fc80000400000 */
[----:B------:R-:W-:-:S05]  /*2390*/  FFMA R5, R26, R19, R5 ;  /* 0x000000131a057223 */ /* 0x000fca0000000005 */
[----:B------:R-:W-:-:S05]  /*23a0*/  F2FP.BF16.F32.PACK_AB R5, RZ, R5 ;  /* 0x00000005ff05723e */ /* 0x000fca00000010ff */
[----:B------:R0:W-:Y:S01]  /*23b0*/  @P2 STG.E.U16 desc[UR38][R12.64], R5 ;  /* 0x000000050c002986 */ /* 0x0001e2000c101526 */
[----:B------:R-:W-:Y:S05]  /*23c0*/  @!P0 BRA `(.L_x_33) ;  /* 0x0000000000048947 */ /* 0x000fea0003800000 */
[----:B------:R2:W5:Y:S02]  /*23d0*/  LDG.E.LTC128B.U16 R24, desc[UR38][R8.64+0x2] ;  /* 0x0000022608187981 */ /* 0x000564000c1e1520 */
.L_x_33:
[----:B------:R-:W-:Y:S05]  /*23e0*/  BSYNC B1 ;  /* 0x0000000000017941 */ /* 0x000fea0003800000 */
.L_x_32:
[----:B0----5:R-:W-:Y:S01]  /*23f0*/  IMAD.U32 R5, R24, 0x10000, RZ ;  /* 0x0001000018057824 */ /* 0x021fe200078e00ff */
[----:B------:R-:W-:Y:S01]  /*2400*/  ISETP.GT.AND P1, PT, R4, 0x8, PT ;  /* 0x000000080400780c */ /* 0x000fe20003f24270 */
[----:B------:R-:W-:Y:S02]  /*2410*/  BSSY B1, `(.L_x_34) ;  /* 0x0000008000017945 */ /* 0x000fe40003800000 */
[----:B------:R-:W-:Y:S01]  /*2420*/  FMUL R14, R5, R88 ;  /* 0x00000058050e7220 */ /* 0x000fe20000400000 */
[----:B------:R-:W-:-:S03]  /*2430*/  ISETP.GT.AND P2, PT, R3, RZ, P1 ;  /* 0x000000ff0300720c */ /* 0x000fc60000f44270 */
[----:B------:R-:W-:-:S05]  /*2440*/  FFMA R14, R27, R19, R14 ;  /* 0x000000131b0e7223 */ /* 0x000fca000000000e */
[----:B------:R-:W-:-:S05]  /*2450*/  F2FP.BF16.F32.PACK_AB R14, RZ, R14 ;  /* 0x0000000eff0e723e */ /* 0x000fca00000010ff */
[----:B------:R0:W-:Y:S01]  /*2460*/  @P0 STG.E.U16 desc[UR38][R12.64+0x2], R14 ;  /* 0x0000020e0c000986 */ /* 0x0001e2000c101526 */
[----:B------:R-:W-:Y:S05]  /*2470*/  @!P2 BRA `(.L_x_35) ;  /* 0x000000000004a947 */ /* 0x000fea0003800000 */
[----:B------:R3:W5:Y:S02]  /*2480*/  LDG.E.LTC128B.U16 R24, desc[UR38][R6.64+0x10] ;  /* 0x0000102606187981 */ /* 0x000764000c1e1520 */
.L_x_35:
[----:B------:R-:W-:Y:S05]  /*2490*/  BSYNC B1 ;  /* 0x0000000000017941 */ /* 0x000fea0003800000 */
.L_x_34:
[----:B-----5:R-:W-:Y:S01]  /*24a0*/  IMAD.U32 R5, R24, 0x10000, RZ ;  /* 0x0001000018057824 */ /* 0x020fe200078e00ff */
        /* <DEDUP_REMOVED lines=9> */
.L_x_37:
[----:B------:R-:W-:Y:S05]  /*2540*/  BSYNC B1 ;  /* 0x0000000000017941 */ /* 0x000fea0003800000 */
.L_x_36:
[----:B----45:R-:W-:Y:S01]  /*2550*/  IMAD.U32 R5, R24, 0x10000, RZ ;  /* 0x0001000018057824 */ /* 0x030fe200078e00ff */
[----:B------:R-:W-:Y:S01]  /*2560*/  ISETP.GT.AND P1, PT, R3, 0x8, P1 ;  /* 0x000000080300780c */ /* 0x000fe20000f24270 */
[----:B------:R-:W-:Y:S02]  /*2570*/  BSSY B1, `(.L_x_38) ;  /* 0x0000007000017945 */ /* 0x000fe40003800000 */
[----:B0-----:R-:W-:-:S04]  /*2580*/  FMUL R14, R5, R88 ;  /* 0x00000058050e7220 */ /* 0x001fc80000400000 */
[----:B------:R-:W-:-:S05]  /*2590*/  FFMA R14, R29, R19, R14 ;  /* 0x000000131d0e7223 */ /* 0x000fca000000000e */
[----:B------:R-:W-:-:S05]  /*25a0*/  F2FP.BF16.F32.PACK_AB R14, RZ, R14 ;  /* 0x0000000eff0e723e */ /* 0x000fca00000010ff */
[----:B------:R0:W-:Y:S01]  /*25b0*/  @P3 STG.E.U16 desc[UR38][R10.64+0x12], R14 ;  /* 0x0000120e0a003986 */ /* 0x0001e2000c101526 */
[----:B------:R-:W-:Y:S05]  /*25c0*/  @!P1 BRA `(.L_x_39) ;  /* 0x0000000000049947 */ /* 0x000fea0003800000 */
[----:B------:R4:W5:Y:S02]  /*25d0*/  LDG.E.LTC128B.U16 R24, desc[UR38][R8.64+0x10] ;  /* 0x0000102608187981 */ /* 0x000964000c1e1520 */
.L_x_39:
[----:B------:R-:W-:Y:S05]  /*25e0*/  BSYNC B1 ;  /* 0x0000000000017941 */ /* 0x000fea0003800000 */
.L_x_38:
[----:B-----5:R-:W-:Y:S01]  /*25f0*/  IMAD.U32 R5, R24, 0x10000, RZ ;  /* 0x0001000018057824 */ /* 0x020fe200078e00ff */
[----:B------:R-:W-:Y:S01]  /*2600*/  ISETP.GT.AND P0, PT, R3, 0x8, P0 ;  /* 0x000000080300780c */ /* 0x000fe20000704270 */
[----:B------:R-:W-:Y:S02]  /*2610*/  BSSY B1, `(.L_x_40) ;  /* 0x0000007000017945 */ /* 0x000fe40003800000 */
[----:B------:R-:W-:-:S04]  /*2620*/  FMUL R5, R5, R88 ;  /* 0x0000005805057220 */ /* 0x000fc80000400000 */
[----:B------:R-:W-:-:S05]  /*2630*/  FFMA R5, R30, R19, R5 ;  /* 0x000000131e057223 */ /* 0x000fca0000000005 */
[----:B------:R-:W-:-:S05]  /*2640*/  F2FP.BF16.F32.PACK_AB R5, RZ, R5 ;  /* 0x00000005ff05723e */ /* 0x000fca00000010ff */
[----:B------:R0:W-:Y:S01]  /*2650*/  @P1 STG.E.U16 desc[UR38][R12.64+0x10], R5 ;  /* 0x000010050c001986 */ /* 0x0001e2000c101526 */
[----:B------:R-:W-:Y:S05]  /*2660*/  @!P0 BRA `(.L_x_41) ;  /* 0x0000000000048947 */ /* 0x000fea0003800000 */
[----:B------:R0:W5:Y:S02]  /*2670*/  LDG.E.LTC128B.U16 R24, desc[UR38][R8.64+0x12] ;  /* 0x0000122608187981 */ /* 0x000164000c1e1520 */
.L_x_41:
[----:B------:R-:W-:Y:S05]  /*2680*/  BSYNC B1 ;  /* 0x0000000000017941 */ /* 0x000fea0003800000 */
.L_x_40:
        /* <DEDUP_REMOVED lines=10> */
.L_x_43:
[----:B------:R-:W-:Y:S05]  /*2730*/  BSYNC B1 ;  /* 0x0000000000017941 */ /* 0x000fea0003800000 */
.L_x_42:
        /* <DEDUP_REMOVED lines=10> */
.L_x_45:
[----:B------:R-:W-:Y:S05]  /*27e0*/  BSYNC B1 ;  /* 0x0000000000017941 */ /* 0x000fea0003800000 */
.L_x_44:
[----:B0----5:R-:W-:Y:S01]  /*27f0*/  IMAD.U32 R5, R24, 0x10000, RZ ;  /* 0x0001000018057824 */ /* 0x021fe200078e00ff */
        /* <DEDUP_REMOVED lines=8> */
.L_x_47:
[----:B------:R-:W-:Y:S05]  /*2880*/  BSYNC B1 ;  /* 0x0000000000017941 */ /* 0x000fea0003800000 */
.L_x_46:
        /* <DEDUP_REMOVED lines=9> */
.L_x_49:
[----:B------:R-:W-:Y:S05]  /*2920*/  BSYNC B1 ;  /* 0x0000000000017941 */ /* 0x000fea0003800000 */
.L_x_48:
        /* <DEDUP_REMOVED lines=10> */
.L_x_51:
[----:B------:R-:W-:Y:S05]  /*29d0*/  BSYNC B1 ;  /* 0x0000000000017941 */ /* 0x000fea0003800000 */
.L_x_50:
        /* <DEDUP_REMOVED lines=10> */
.L_x_53:
[----:B------:R-:W-:Y:S05]  /*2a80*/  BSYNC B1 ;  /* 0x0000000000017941 */ /* 0x000fea0003800000 */
.L_x_52:
        /* <DEDUP_REMOVED lines=9> */
.L_x_55:
[----:B------:R-:W-:Y:S05]  /*2b20*/  BSYNC B1 ;  /* 0x0000000000017941 */ /* 0x000fea0003800000 */
.L_x_54:
        /* <DEDUP_REMOVED lines=9> */
.L_x_57:
[----:B------:R-:W-:Y:S05]  /*2bc0*/  BSYNC B1 ;  /* 0x0000000000017941 */ /* 0x000fea0003800000 */
.L_x_56:
        /* <DEDUP_REMOVED lines=10> */
.L_x_59:
[----:B------:R-:W-:Y:S05]  /*2c70*/  BSYNC B1 ;  /* 0x0000000000017941 */ /* 0x000fea0003800000 */
.L_x_58:
        /* <DEDUP_REMOVED lines=10> */
.L_x_61:
[----:B------:R-:W-:Y:S05]  /*2d20*/  BSYNC B1 ;  /* 0x0000000000017941 */ /* 0x000fea0003800000 */
.L_x_60:
        /* <DEDUP_REMOVED lines=9> */
.L_x_63:
[----:B------:R-:W-:Y:S05]  /*2dc0*/  BSYNC B1 ;  /* 0x0000000000017941 */ /* 0x000fea0003800000 */
.L_x_62:
        /* <DEDUP_REMOVED lines=9> */
.L_x_65:
[----:B------:R-:W-:Y:S05]  /*2e60*/  BSYNC B1 ;  /* 0x0000000000017941 */ /* 0x000fea0003800000 */
.L_x_64:
        /* <DEDUP_REMOVED lines=10> */
.L_x_67:
[----:B------:R-:W-:Y:S05]  /*2f10*/  BSYNC B1 ;  /* 0x0000000000017941 */ /* 0x000fea0003800000 */
.L_x_66:
        /* <DEDUP_REMOVED lines=10> */
.L_x_69:
[----:B------:R-:W-:Y:S05]  /*2fc0*/  BSYNC B1 ;  /* 0x0000000000017941 */ /* 0x000fea0003800000 */
.L_x_68:
        /* <DEDUP_REMOVED lines=9> */
.L_x_71:
[----:B------:R-:W-:Y:S05]  /*3060*/  BSYNC B1 ;  /* 0x0000000000017941 */ /* 0x000fea0003800000 */
.L_x_70:
        /* <DEDUP_REMOVED lines=9> */
.L_x_73:
[----:B------:R-:W-:Y:S05]  /*3100*/  BSYNC B1 ;  /* 0x0000000000017941 */ /* 0x000fea0003800000 */
.L_x_72:
        /* <DEDUP_REMOVED lines=10> */
.L_x_75:
[----:B------:R-:W-:Y:S05]  /*31b0*/  BSYNC B1 ;  /* 0x0000000000017941 */ /* 0x000fea0003800000 */
.L_x_74:
        /* <DEDUP_REMOVED lines=10> */
.L_x_77:
[----:B------:R-:W-:Y:S05]  /*3260*/  BSYNC B1 ;  /* 0x0000000000017941 */ /* 0x000fea0003800000 */
.L_x_76:
        /* <DEDUP_REMOVED lines=9> */
.L_x_79:
[----:B------:R-:W-:Y:S05]  /*3300*/  BSYNC B1 ;  /* 0x0000000000017941 */ /* 0x000fea0003800000 */
.L_x_78:
        /* <DEDUP_REMOVED lines=9> */
.L_x_81:
[----:B------:R-:W-:Y:S05]  /*33a0*/  BSYNC B1 ;  /* 0x0000000000017941 */ /* 0x000fea0003800000 */
.L_x_80:
        /* <DEDUP_REMOVED lines=10> */
.L_x_83:
[----:B------:R-:W-:Y:S05]  /*3450*/  BSYNC B1 ;  /* 0x0000000000017941 */ /* 0x000fea0003800000 */
.L_x_82:
        /* <DEDUP_REMOVED lines=10> */
.L_x_85:
[----:B------:R-:W-:Y:S05]  /*3500*/  BSYNC B1 ;  /* 0x0000000000017941 */ /* 0x000fea0003800000 */
.L_x_84:
        /* <DEDUP_REMOVED lines=9> */
.L_x_87:
[----:B------:R-:W-:Y:S05]  /*35a0*/  BSYNC B1 ;  /* 0x0000000000017941 */ /* 0x000fea0003800000 */
.L_x_86:
        /* <DEDUP_REMOVED lines=9> */
.L_x_89:
[----:B------:R-:W-:Y:S05]  /*3640*/  BSYNC B1 ;  /* 0x0000000000017941 */ /* 0x000fea0003800000 */
.L_x_88:
        /* <DEDUP_REMOVED lines=10> */
.L_x_91:
[----:B------:R-:W-:Y:S05]  /*36f0*/  BSYNC B1 ;  /* 0x0000000000017941 */ /* 0x000fea0003800000 */
.L_x_90:
        /* <DEDUP_REMOVED lines=10> */
.L_x_93:
[----:B------:R-:W-:Y:S05]  /*37a0*/  BSYNC B1 ;  /* 0x0000000000017941 */ /* 0x000fea0003800000 */
.L_x_92:
        /* <DEDUP_REMOVED lines=9> */
.L_x_95:
[----:B------:R-:W-:Y:S05]  /*3840*/  BSYNC B1 ;  /* 0x0000000000017941 */ /* 0x000fea0003800000 */
.L_x_94:
        /* <DEDUP_REMOVED lines=9> */
.L_x_97:
[----:B------:R-:W-:Y:S05]  /*38e0*/  BSYNC B1 ;  /* 0x0000000000017941 */ /* 0x000fea0003800000 */
.L_x_96:
        /* <DEDUP_REMOVED lines=10> */
.L_x_99:
[----:B------:R-:W-:Y:S05]  /*3990*/  BSYNC B1 ;  /* 0x0000000000017941 */ /* 0x000fea0003800000 */
.L_x_98:
        /* <DEDUP_REMOVED lines=10> */
.L_x_101:
[----:B------:R-:W-:Y:S05]  /*3a40*/  BSYNC B1 ;  /* 0x0000000000017941 */ /* 0x000fea0003800000 */
.L_x_100:
        /* <DEDUP_REMOVED lines=9> */
.L_x_103:
[----:B------:R-:W-:Y:S05]  /*3ae0*/  BSYNC B1 ;  /* 0x0000000000017941 */ /* 0x000fea0003800000 */
.L_x_102:
        /* <DEDUP_REMOVED lines=9> */
.L_x_105:
[----:B------:R-:W-:Y:S05]  /*3b80*/  BSYNC B1 ;  /* 0x0000000000017941 */ /* 0x000fea0003800000 */
.L_x_104:
        /* <DEDUP_REMOVED lines=10> */
.L_x_107:
[----:B------:R-:W-:Y:S05]  /*3c30*/  BSYNC B1 ;  /* 0x0000000000017941 */ /* 0x000fea0003800000 */
.L_x_106:
        /* <DEDUP_REMOVED lines=10> */
.L_x_109:
[----:B------:R-:W-:Y:S05]  /*3ce0*/  BSYNC B1 ;  /* 0x0000000000017941 */ /* 0x000fea0003800000 */
.L_x_108:
        /* <DEDUP_REMOVED lines=9> */
.L_x_111:
[----:B------:R-:W-:Y:S05]  /*3d80*/  BSYNC B1 ;  /* 0x0000000000017941 */ /* 0x000fea0003800000 */
.L_x_110:
        /* <DEDUP_REMOVED lines=9> */
.L_x_113:
[----:B------:R-:W-:Y:S05]  /*3e20*/  BSYNC B1 ;  /* 0x0000000000017941 */ /* 0x000fea0003800000 */
.L_x_112:
        /* <DEDUP_REMOVED lines=10> */
.L_x_115:
[----:B------:R-:W-:Y:S05]  /*3ed0*/  BSYNC B1 ;  /* 0x0000000000017941 */ /* 0x000fea0003800000 */
.L_x_114:
        /* <DEDUP_REMOVED lines=10> */
.L_x_117:
[----:B------:R-:W-:Y:S05]  /*3f80*/  BSYNC B1 ;  /* 0x0000000000017941 */ /* 0x000fea0003800000 */
.L_x_116:
        /* <DEDUP_REMOVED lines=9> */
.L_x_119:
[----:B------:R-:W-:Y:S05]  /*4020*/  BSYNC B1 ;  /* 0x0000000000017941 */ /* 0x000fea0003800000 */
.L_x_118:
        /* <DEDUP_REMOVED lines=9> */
.L_x_121:
[----:B------:R-:W-:Y:S05]  /*40c0*/  BSYNC B1 ;  /* 0x0000000000017941 */ /* 0x000fea0003800000 */
.L_x_120:
        /* <DEDUP_REMOVED lines=10> */
.L_x_123:
[----:B------:R-:W-:Y:S05]  /*4170*/  BSYNC B1 ;  /* 0x0000000000017941 */ /* 0x000fea0003800000 */
.L_x_122:
        /* <DEDUP_REMOVED lines=10> */
.L_x_125:
[----:B------:R-:W-:Y:S05]  /*4220*/  BSYNC B1 ;  /* 0x0000000000017941 */ /* 0x000fea0003800000 */
.L_x_124:
        /* <DEDUP_REMOVED lines=9> */
.L_x_127:
[----:B------:R-:W-:Y:S05]  /*42c0*/  BSYNC B1 ;  /* 0x0000000000017941 */ /* 0x000fea0003800000 */
.L_x_126:
        /* <DEDUP_REMOVED lines=9> */
.L_x_129:
[----:B------:R-:W-:Y:S05]  /*4360*/  BSYNC B1 ;  /* 0x0000000000017941 */ /* 0x000fea0003800000 */
.L_x_128:
        /* <DEDUP_REMOVED lines=10> */
.L_x_131:
[----:B------:R-:W-:Y:S05]  /*4410*/  BSYNC B1 ;  /* 0x0000000000017941 */ /* 0x000fea0003800000 */
.L_x_130:
        /* <DEDUP_REMOVED lines=10> */
.L_x_133:
[----:B------:R-:W-:Y:S05]  /*44c0*/  BSYNC B1 ;  /* 0x0000000000017941 */ /* 0x000fea0003800000 */
.L_x_132:
        /* <DEDUP_REMOVED lines=9> */
.L_x_135:
[----:B------:R-:W-:Y:S05]  /*4560*/  BSYNC B1 ;  /* 0x0000000000017941 */ /* 0x000fea0003800000 */
.L_x_134:
        /* <DEDUP_REMOVED lines=9> */
.L_x_137:
[----:B------:R-:W-:Y:S05]  /*4600*/  BSYNC B1 ;  /* 0x0000000000017941 */ /* 0x000fea0003800000 */
.L_x_136:
        /* <DEDUP_REMOVED lines=10> */
.L_x_139:
[----:B------:R-:W-:Y:S05]  /*46b0*/  BSYNC B1 ;  /* 0x0000000000017941 */ /* 0x000fea0003800000 */
.L_x_138:
        /* <DEDUP_REMOVED lines=10> */
.L_x_141:
[----:B------:R-:W-:Y:S05]  /*4760*/  BSYNC B1 ;  /* 0x0000000000017941 */ /* 0x000fea0003800000 */
.L_x_140:
        /* <DEDUP_REMOVED lines=9> */
.L_x_143:
[----:B------:R-:W-:Y:S05]  /*4800*/  BSYNC B1 ;  /* 0x0000000000017941 */ /* 0x000fea0003800000 */
.L_x_142:
        /* <DEDUP_REMOVED lines=9> */
.L_x_145:
[----:B------:R-:W-:Y:S05]  /*48a0*/  BSYNC B1 ;  /* 0x0000000000017941 */ /* 0x000fea0003800000 */
.L_x_144:
        /* <DEDUP_REMOVED lines=10> */
.L_x_147:
[----:B------:R-:W-:Y:S05]  /*4950*/  BSYNC B1 ;  /* 0x0000000000017941 */ /* 0x000fea0003800000 */
.L_x_146:
[----:B-----5:R-:W-:Y:S01]  /*4960*/  IMAD.U32 R5, R24, 0x10000, RZ ;  /* 0x0001000018057824 */ /* 0x020fe200078e00ff */
[----:B------:R-:W-:Y:S01]  /*4970*/  ISETP.GT.AND P0, PT, R4, 0x79, PT ;  /* 0x000000790400780c */ /* 0x000fe20003f04270 */
[----:B------:R-:W-:Y:S01]  /*4980*/  @P2 IMAD.MOV.U32 R4, RZ, RZ, R10 ;  /* 0x000000ffff042224 */ /* 0x000fe200078e000a */
[----:B------:R-:W-:Y:S01]  /*4990*/  BSSY B1, `(.L_x_148) ;  /* 0x000000a000017945 */ /* 0x000fe20003800000 */
[----:B------:R-:W-:Y:S01]  /*49a0*/  FMUL R5, R5, R88 ;  /* 0x0000005805057220 */ /* 0x000fe20000400000 */
[----:B------:R-:W-:-:S03]  /*49b0*/  ISETP.GT.AND P3, PT, R3, RZ, P0 ;  /* 0x000000ff0300720c */ /* 0x000fc60000764270 */
[----:B------:R-:W-:-:S05]  /*49c0*/  FFMA R5, R84, R19, R5 ;  /* 0x0000001354057223 */ /* 0x000fca0000000005 */
[----:B------:R-:W-:-:S04]  /*49d0*/  F2FP.BF16.F32.PACK_AB R5, RZ, R5 ;  /* 0x00000005ff05723e */ /* 0x000fc800000010ff */
[----:B0-----:R-:W-:Y:S01]  /*49e0*/  PRMT R14, R5, 0x7610, R14 ;  /* 0x00007610050e7816 */ /* 0x001fe2000000000e */
[----:B------:R-:W-:-:S05]  /*49f0*/  @P2 IMAD.MOV.U32 R5, RZ, RZ, R11 ;  /* 0x000000ffff052224 */ /* 0x000fca00078e000b */
[----:B------:R0:W-:Y:S01]  /*4a00*/  @P2 STG.E.U16 desc[UR38][R4.64+0xf0], R14 ;  /* 0x0000f00e04002986 */ /* 0x0001e2000c101526 */
[----:B------:R-:W-:Y:S05]  /*4a10*/  @!P3 BRA `(.L_x_149) ;  /* 0x000000000004b947 */ /* 0x000fea0003800000 */
[----:B------:R0:W5:Y:S02]  /*4a20*/  LDG.E.LTC128B.U16 R24, desc[UR38][R6.64+0xf2] ;  /* 0x0000f22606187981 */ /* 0x000164000c1e1520 */
.L_x_149:
[----:B------:R-:W-:Y:S05]  /*4a30*/  BSYNC B1 ;  /* 0x0000000000017941 */ /* 0x000fea0003800000 */
.L_x_148:
        /* <DEDUP_REMOVED lines=9> */
.L_x_151:
[----:B------:R-:W-:Y:S05]  /*4ad0*/  BSYNC B1 ;  /* 0x0000000000017941 */ /* 0x000fea0003800000 */
.L_x_150:
[----:B-----5:R-:W-:Y:S01]  /*4ae0*/  IMAD.U32 R5, R24, 0x10000, RZ ;  /* 0x0001000018057824 */ /* 0x020fe200078e00ff */
[----:B------:R-:W-:Y:S01]  /*4af0*/  ISETP.GT.AND P0, PT, R3, 0x8, P0 ;  /* 0x000000080300780c */ /* 0x000fe20000704270 */
[----:B0-----:R-:W-:Y:S01]  /*4b00*/  @P1 IMAD.MOV.U32 R4, RZ, RZ, R12 ;  /* 0x000000ffff041224 */ /* 0x001fe200078e000c */
[----:B------:R-:W-:Y:S01]  /*4b10*/  BSSY B1, `(.L_x_152) ;  /* 0x0000009000017945 */ /* 0x000fe20003800000 */
[----:B------:R-:W-:-:S04]  /*4b20*/  FMUL R5, R5, R88 ;  /* 0x0000005805057220 */ /* 0x000fc80000400000 */
[----:B------:R-:W-:-:S05]  /*4b30*/  FFMA R5, R86, R19, R5 ;  /* 0x0000001356057223 */ /* 0x000fca0000000005 */
[----:B------:R-:W-:-:S04]  /*4b40*/  F2FP.BF16.F32.PACK_AB R5, RZ, R5 ;  /* 0x00000005ff05723e */ /* 0x000fc800000010ff */
[----:B-1-3--:R-:W-:Y:S01]  /*4b50*/  PRMT R6, R5, 0x7610, R6 ;  /* 0x0000761005067816 */ /* 0x00afe20000000006 */
[----:B------:R-:W-:-:S05]  /*4b60*/  @P1 IMAD.MOV.U32 R5, RZ, RZ, R13 ;  /* 0x000000ffff051224 */ /* 0x000fca00078e000d */
[----:B------:R0:W-:Y:S01]  /*4b70*/  @P1 STG.E.U16 desc[UR38][R4.64+0xf0], R6 ;  /* 0x0000f00604001986 */ /* 0x0001e2000c101526 */
[----:B------:R-:W-:Y:S05]  /*4b80*/  @!P0 BRA `(.L_x_153) ;  /* 0x0000000000048947 */ /* 0x000fea0003800000 */
[----:B------:R1:W5:Y:S02]  /*4b90*/  LDG.E.LTC128B.U16 R24, desc[UR38][R8.64+0xf2] ;  /* 0x0000f22608187981 */ /* 0x000364000c1e1520 */
.L_x_153:
[----:B------:R-:W-:Y:S05]  /*4ba0*/  BSYNC B1 ;  /* 0x0000000000017941 */ /* 0x000fea0003800000 */
.L_x_152:
[----:B------:R-:W-:Y:S05]  /*4bb0*/  @!P0 BRA `(.L_x_154) ;  /* 0x0000001000e88947 */ /* 0x000fea0003800000 */
[----:B-----5:R-:W-:-:S04]  /*4bc0*/  IMAD.U32 R3, R24, 0x10000, RZ ;  /* 0x0001000018037824 */ /* 0x020fc800078e00ff */
[----:B0-----:R-:W-:-:S04]  /*4bd0*/  FMUL R4, R3, R88 ;  /* 0x0000005803047220 */ /* 0x001fc80000400000 */
[----:B------:R-:W-:-:S05]  /*4be0*/  FFMA R4, R87, R19, R4 ;  /* 0x0000001357047223 */ /* 0x000fca0000000004 */
[----:B------:R-:W-:-:S05]  /*4bf0*/  F2FP.BF16.F32.PACK_AB R4, RZ, R4 ;  /* 0x00000004ff04723e */ /* 0x000fca00000010ff */
[----:B------:R3:W-:Y:S01]  /*4c00*/  STG.E.U16 desc[UR38][R12.64+0xf2], R4 ;  /* 0x0000f2040c007986 */ /* 0x0007e2000c101526 */
[----:B------:R-:W-:Y:S05]  /*4c10*/  BRA `(.L_x_154) ;  /* 0x0000001000d07947 */ /* 0x000fea0003800000 */
.L_x_29:
[----:B------:R-:W-:Y:S01]  /*4c20*/  ISETP.GT.AND P3, PT, R4, 0x1, PT ;  /* 0x000000010400780c */ /* 0x000fe20003f64270 */
[----:B------:R-:W-:Y:S01]  /*4c30*/  ULDC.64 UR4, c[0x0][0x5c0] ;  /* 0x0001700000047ab9 */ /* 0x000fe20000000a00 */
[-C--:B------:R-:W-:Y:S01]  /*4c40*/  FMUL R24, R24, R19.reuse ;  /* 0x0000001318187220 */ /* 0x080fe20000400000 */
[----:B------:R-:W-:Y:S01]  /*4c50*/  LEA R6, P4, R102, UR4, 0x1 ;  /* 0x0000000466067c11 */ /* 0x000fe2000f8808ff */
[-C--:B------:R-:W-:Y:S01]  /*4c60*/  FMUL R25, R25, R19.reuse ;  /* 0x0000001319197220 */ /* 0x080fe20000400000 */
[----:B------:R-:W-:Y:S01]  /*4c70*/  ISETP.GT.AND P0, PT, R3, RZ, P3 ;  /* 0x000000ff0300720c */ /* 0x000fe20001f04270 */
[-C--:B------:R-:W-:Y:S01]  /*4c80*/  FMUL R26, R26, R19.reuse ;  /* 0x000000131a1a7220 */ /* 0x080fe20000400000 */
[----:B------:R-:W-:Y:S01]  /*4c90*/  F2FP.BF16.F32.PACK_AB R24, RZ, R24 ;  /* 0x00000018ff18723e */ /* 0x000fe200000010ff */
[-C--:B------:R-:W-:Y:S01]  /*4ca0*/  FMUL R27, R27, R19.reuse ;  /* 0x000000131b1b7220 */ /* 0x080fe20000400000 */
[----:B------:R-:W-:Y:S01]  /*4cb0*/  LEA.HI.X R7, R102, UR5, R113, 0x1, P4 ;  /* 0x0000000566077c11 */ /* 0x000fe2000a0f0c71 */
[----:B------:R-:W-:Y:S01]  /*4cc0*/  FMUL R28, R28, R19 ;  /* 0x000000131c1c7220 */ /* 0x000fe20000400000 */
[----:B------:R-:W-:Y:S01]  /*4cd0*/  F2FP.BF16.F32.PACK_AB R25, RZ, R25 ;  /* 0x00000019ff19723e */ /* 0x000fe200000010ff */
[-C--:B------:R-:W-:Y:S01]  /*4ce0*/  FMUL R29, R29, R19.reuse ;  /* 0x000000131d1d7220 */ /* 0x080fe20000400000 */
[----:B------:R-:W-:Y:S01]  /*4cf0*/  ISETP.GT.AND P2, PT, R3, 0x8, P2 ;  /* 0x000000080300780c */ /* 0x000fe20001744270 */
[----:B------:R-:W-:Y:S01]  /*4d00*/  @P1 STG.E.U16 desc[UR38][R6.64], R24 ;  /* 0x0000001806001986 */ /* 0x000fe2000c101526 */
[----:B------:R-:W-:Y:S01]  /*4d10*/  ISETP.GT.AND P1, PT, R4, 0x8, PT ;  /* 0x000000080400780c */ /* 0x000fe20003f24270 */
[-C--:B------:R-:W-:Y:S01]  /*4d20*/  FMUL R30, R30, R19.reuse ;  /* 0x000000131e1e7220 */ /* 0x080fe20000400000 */
[C---:B------:R-:W-:Y:S01]  /*4d30*/  SHF.L.U64.HI R5, R92.reuse, 0x1, R91 ;  /* 0x000000015c057819 */ /* 0x040fe2000001025b */
[----:B------:R-:W-:Y:S01]  /*4d40*/  @P0 STG.E.U16 desc[UR38][R6.64+0x2], R25 ;  /* 0x0000021906000986 */ /* 0x000fe2000c101526 */
[----:B------:R-:W-:Y:S01]  /*4d50*/  LEA R8, P5, R92, R6, 0x1 ;  /* 0x000000065c087211 */ /* 0x000fe200078a08ff */
[-C--:B------:R-:W-:Y:S01]  /*4d60*/  FMUL R31, R31, R19.reuse ;  /* 0x000000131f1f7220 */ /* 0x080fe20000400000 */
[----:B------:R-:W-:Y:S01]  /*4d70*/  ISETP.GT.AND P3, PT, R3, 0x8, P3 ;  /* 0x000000080300780c */ /* 0x000fe20001f64270 */
[-C--:B------:R-:W-:Y:S01]  /*4d80*/  FMUL R32, R32, R19.reuse ;  /* 0x0000001320207220 */ /* 0x080fe20000400000 */
[----:B------:R-:W-:Y:S01]  /*4d90*/  ISETP.GT.AND P0, PT, R4, 0x9, PT ;  /* 0x000000090400780c */ /* 0x000fe20003f04270 */
[----:B------:R-:W-:Y:S01]  /*4da0*/  IMAD.X R9, R5, 0x1, R7, P5 ;  /* 0x0000000105097824 */ /* 0x000fe200028e0607 */
[----:B------:R-:W-:Y:S01]  /*4db0*/  ISETP.GT.AND P4, PT, R3, RZ, P1 ;  /* 0x000000ff0300720c */ /* 0x000fe20000f84270 */
[-C--:B------:R-:W-:Y:S01]  /*4dc0*/  FMUL R33, R33, R19.reuse ;  /* 0x0000001321217220 */ /* 0x080fe20000400000 */
[----:B------:R-:W-:Y:S01]  /*4dd0*/  F2FP.BF16.F32.PACK_AB R26, RZ, R26 ;  /* 0x0000001aff1a723e */ /* 0x000fe200000010ff */
[-C--:B------:R-:W-:Y:S01]  /*4de0*/  FMUL R34, R34, R19.reuse ;  /* 0x0000001322227220 */ /* 0x080fe20000400000 */
[----:B------:R-:W-:Y:S01]  /*4df0*/  ISETP.GT.AND P5, PT, R3, RZ, P0 ;  /* 0x000000ff0300720c */ /* 0x000fe200007a4270 */
[----:B------:R-:W-:Y:S01]  /*4e00*/  FMUL R35, R35, R19 ;  /* 0x0000001323237220 */ /* 0x000fe20000400000 */
[----:B------:R-:W-:Y:S01]  /*4e10*/  F2FP.BF16.F32.PACK_AB R27, RZ, R27 ;  /* 0x0000001bff1b723e */ /* 0x000fe200000010ff */
[----:B------:R-:W-:Y:S01]  /*4e20*/  @P2 STG.E.U16 desc[UR38][R8.64], R26 ;  /* 0x0000001a08002986 */ /* 0x000fe2000c101526 */
[----:B------:R-:W-:Y:S01]  /*4e30*/  F2FP.BF16.F32.PACK_AB R28, RZ, R28 ;  /* 0x0000001cff1c723e */ /* 0x000fe200000010ff */
[-C--:B------:R-:W-:Y:S01]  /*4e40*/  FMUL R36, R36, R19.reuse ;  /* 0x0000001324247220 */ /* 0x080fe20000400000 */
[----:B------:R-:W-:Y:S01]  /*4e50*/  ISETP.GT.AND P2, PT, R3, 0x8, P1 ;  /* 0x000000080300780c */ /* 0x000fe20000f44270 */
[----:B------:R-:W-:Y:S01]  /*4e60*/  @P3 STG.E.U16 desc[UR38][R8.64+0x2], R27 ;  /* 0x0000021b08003986 */ /* 0x000fe2000c101526 */
[----:B------:R-:W-:Y:S01]  /*4e70*/  ISETP.GT.AND P1, PT, R4, 0x10, PT ;  /* 0x000000100400780c */ /* 0x000fe20003f24270 */
[----:B------:R-:W-:Y:S01]  /*4e80*/  FMUL R37, R37, R19 ;  /* 0x0000001325257220 */ /* 0x000fe20000400000 */
[----:B------:R-:W-:Y:S01]  /*4e90*/  F2FP.BF16.F32.PACK_AB R29, RZ, R29 ;  /* 0x0000001dff1d723e */ /* 0x000fe200000010ff */
[----:B------:R-:W-:Y:S01]  /*4ea0*/  @P4 STG.E.U16 desc[UR38][R6.64+0x10], R28 ;  /* 0x0000101c06004986 */ /* 0x000fe2000c101526 */
[C---:B------:R-:W-:Y:S01]  /*4eb0*/  ISETP.GT.AND P3, PT, R3.reuse, 0x8, P0 ;  /* 0x000000080300780c */ /* 0x040fe20000764270 */
[-C--:B------:R-:W-:Y:S01]  /*4ec0*/  FMUL R38, R38, R19.reuse ;  /* 0x0000001326267220 */ /* 0x080fe20000400000 */
[----:B------:R-:W-:Y:S01]  /*4ed0*/  ISETP.GT.AND P0, PT, R4, 0x11, PT ;  /* 0x000000110400780c */ /* 0x000fe20003f04270 */
[----:B------:R-:W-:Y:S01]  /*4ee0*/  @P5 STG.E.U16 desc[UR38][R6.64+0x12], R29 ;  /* 0x0000121d06005986 */ /* 0x000fe2000c101526 */
        /* <DEDUP_REMOVED lines=161> */
[----:B------:R-:W-:Y:S01]  /*5900*/  FMUL R87, R87, R19 ;  /* 0x0000001357577220 */ /* 0x000fe20000400000 */
[----:B------:R-:W-:-:S02]  /*5910*/  F2FP.BF16.F32.PACK_AB R62, RZ, R62 ;  /* 0x0000003eff3e723e */ /* 0x000fc400000010ff */
[C---:B------:R-:W-:Y:S02]  /*5920*/  ISETP.GT.AND P5, PT, R3.reuse, RZ, P0 ;  /* 0x000000ff0300720c */ /* 0x040fe400007a4270 */
[----:B------:R-:W-:Y:S01]  /*5930*/  F2FP.BF16.F32.PACK_AB R63, RZ, R63 ;  /* 0x0000003fff3f723e */ /* 0x000fe200000010ff */
[----:B------:R-:W-:Y:S01]  /*5940*/  @P2 STG.E.U16 desc[UR38][R8.64+0x90], R62 ;  /* 0x0000903e08002986 */ /* 0x000fe2000c101526 */
[----:B------:R-:W-:Y:S02]  /*5950*/  F2FP.BF16.F32.PACK_AB R64, RZ, R64 ;  /* 0x00000040ff40723e */ /* 0x000fe400000010ff */
[C---:B------:R-:W-:Y:S01]  /*5960*/  ISETP.GT.AND P2, PT, R3.reuse, 0x8, P1 ;  /* 0x000000080300780c */ /* 0x040fe20000f44270 */
[----:B------:R-:W-:Y:S01]  /*5970*/  @P3 STG.E.U16 desc[UR38][R8.64+0x92], R63 ;  /* 0x0000923f08003986 */ /* 0x000fe2000c101526 */
[----:B------:R-:W-:Y:S02]  /*5980*/  ISETP.GT.AND P1, PT, R4, 0x58, PT ;  /* 0x000000580400780c */ /* 0x000fe40003f24270 */
[----:B------:R-:W-:Y:S01]  /*5990*/  F2FP.BF16.F32.PACK_AB R65, RZ, R65 ;  /* 0x00000041ff41723e */ /* 0x000fe200000010ff */
[----:B------:R-:W-:Y:S01]  /*59a0*/  @P4 STG.E.U16 desc[UR38][R6.64+0xa0], R64 ;  /* 0x0000a04006004986 */ /* 0x000fe2000c101526 */
[----:B------:R-:W-:-:S02]  /*59b0*/  ISETP.GT.AND P3, PT, R3, 0x8, P0 ;  /* 0x000000080300780c */ /* 0x000fc40000764270 */
[----:B------:R-:W-:Y:S01]  /*59c0*/  ISETP.GT.AND P0, PT, R4, 0x59, PT ;  /* 0x000000590400780c */ /* 0x000fe20003f04270 */
[----:B------:R-:W-:Y:S01]  /*59d0*/  @P5 STG.E.U16 desc[UR38][R6.64+0xa2], R65 ;  /* 0x0000a24106005986 */ /* 0x000fe2000c101526 */
[C---:B------:R-:W-:Y:S02]  /*59e0*/  ISETP.GT.AND P4, PT, R3.reuse, RZ, P1 ;  /* 0x000000ff0300720c */ /* 0x040fe40000f84270 */
[----:B------:R-:W-:Y:S02]  /*59f0*/  F2FP.BF16.F32.PACK_AB R66, RZ, R66 ;  /* 0x00000042ff42723e */ /* 0x000fe400000010ff */
[----:B------:R-:W-:Y:S02]  /*5a00*/  ISETP.GT.AND P5, PT, R3, RZ, P0 ;  /* 0x000000ff0300720c */ /* 0x000fe400007a4270 */
[----:B------:R-:W-:Y:S01]  /*5a10*/  F2FP.BF16.F32.PACK_AB R67, RZ, R67 ;  /* 0x00000043ff43723e */ /* 0x000fe200000010ff */
[----:B------:R-:W-:Y:S01]  /*5a20*/  @P2 STG.E.U16 desc[UR38][R8.64+0xa0], R66 ;  /* 0x0000a04208002986 */ /* 0x000fe2000c101526 */
[----:B------:R-:W-:-:S02]  /*5a30*/  F2FP.BF16.F32.PACK_AB R68, RZ, R68 ;  /* 0x00000044ff44723e */ /* 0x000fc400000010ff */
[C---:B------:R-:W-:Y:S01]  /*5a40*/  ISETP.GT.AND P2, PT, R3.reuse, 0x8, P1 ;  /* 0x000000080300780c */ /* 0x040fe20000f44270 */
[----:B------:R-:W-:Y:S01]  /*5a50*/  @P3 STG.E.U16 desc[UR38][R8.64+0xa2], R67 ;  /* 0x0000a24308003986 */ /* 0x000fe2000c101526 */
[C---:B------:R-:W-:Y:S02]  /*5a60*/  ISETP.GT.AND P1, PT, R4.reuse, 0x60, PT ;  /* 0x000000600400780c */ /* 0x040fe40003f24270 */
[----:B------:R-:W-:Y:S01]  /*5a70*/  F2FP.BF16.F32.PACK_AB R69, RZ, R69 ;  /* 0x00000045ff45723e */ /* 0x000fe200000010ff */
[----:B------:R-:W-:Y:S01]  /*5a80*/  @P4 STG.E.U16 desc[UR38][R6.64+0xb0], R68 ;  /* 0x0000b04406004986 */ /* 0x000fe2000c101526 */
[C---:B------:R-:W-:Y:S02]  /*5a90*/  ISETP.GT.AND P3, PT, R3.reuse, 0x8, P0 ;  /* 0x000000080300780c */ /* 0x040fe40000764270 */
[----:B------:R-:W-:Y:S01]  /*5aa0*/  ISETP.GT.AND P0, PT, R4, 0x61, PT ;  /* 0x000000610400780c */ /* 0x000fe20003f04270 */
[----:B------:R-:W-:Y:S01]  /*5ab0*/  @P5 STG.E.U16 desc[UR38][R6.64+0xb2], R69 ;  /* 0x0000b24506005986 */ /* 0x000fe2000c101526 */
[----:B------:R-:W-:-:S02]  /*5ac0*/  ISETP.GT.AND P4, PT, R3, RZ, P1 ;  /* 0x000000ff0300720c */ /* 0x000fc40000f84270 */
[C---:B------:R-:W-:Y:S02]  /*5ad0*/  ISETP.GT.AND P5, PT, R3.reuse, RZ, P0 ;  /* 0x000000ff0300720c */ /* 0x040fe400007a4270 */
[----:B------:R-:W-:Y:S02]  /*5ae0*/  F2FP.BF16.F32.PACK_AB R70, RZ, R70 ;  /* 0x00000046ff46723e */ /* 0x000fe400000010ff */
[----:B------:R-:W-:Y:S02]  /*5af0*/  F2FP.BF16.F32.PACK_AB R71, RZ, R71 ;  /* 0x00000047ff47723e */ /* 0x000fe400000010ff */
[----:B------:R-:W-:Y:S01]  /*5b00*/  F2FP.BF16.F32.PACK_AB R72, RZ, R72 ;  /* 0x00000048ff48723e */ /* 0x000fe200000010ff */
[----:B------:R-:W-:Y:S01]  /*5b10*/  @P2 STG.E.U16 desc[UR38][R8.64+0xb0], R70 ;  /* 0x0000b04608002986 */ /* 0x000fe2000c101526 */
[----:B------:R-:W-:Y:S02]  /*5b20*/  F2FP.BF16.F32.PACK_AB R73, RZ, R73 ;  /* 0x00000049ff49723e */ /* 0x000fe400000010ff */
[C---:B------:R-:W-:Y:S01]  /*5b30*/  ISETP.GT.AND P1, PT, R3.reuse, 0x8, P1 ;  /* 0x000000080300780c */ /* 0x040fe20000f24270 */
[----:B------:R-:W-:Y:S01]  /*5b40*/  @P3 STG.E.U16 desc[UR38][R8.64+0xb2], R71 ;  /* 0x0000b24708003986 */ /* 0x000fe2000c101526 */
[----:B------:R-:W-:-:S02]  /*5b50*/  ISETP.GT.AND P2, PT, R3, 0x8, P0 ;  /* 0x000000080300780c */ /* 0x000fc40000744270 */
[C---:B------:R-:W-:Y:S01]  /*5b60*/  ISETP.GT.AND P0, PT, R4.reuse, 0x69, PT ;  /* 0x000000690400780c */ /* 0x040fe20003f04270 */
[----:B------:R-:W-:Y:S01]  /*5b70*/  @P4 STG.E.U16 desc[UR38][R6.64+0xc0], R72 ;  /* 0x0000c04806004986 */ /* 0x000fe2000c101526 */
[----:B------:R-:W-:Y:S02]  /*5b80*/  ISETP.GT.AND P4, PT, R4, 0x68, PT ;  /* 0x000000680400780c */ /* 0x000fe40003f84270 */
[----:B------:R-:W-:Y:S01]  /*5b90*/  F2FP.BF16.F32.PACK_AB R74, RZ, R74 ;  /* 0x0000004aff4a723e */ /* 0x000fe200000010ff */
[----:B------:R-:W-:Y:S01]  /*5ba0*/  @P5 STG.E.U16 desc[UR38][R6.64+0xc2], R73 ;  /* 0x0000c24906005986 */ /* 0x000fe2000c101526 */
[C---:B------:R-:W-:Y:S02]  /*5bb0*/  ISETP.GT.AND P5, PT, R3.reuse, RZ, P4 ;  /* 0x000000ff0300720c */ /* 0x040fe400027a4270 */
[----:B------:R-:W-:Y:S01]  /*5bc0*/  ISETP.GT.AND P3, PT, R3, RZ, P0 ;  /* 0x000000ff0300720c */ /* 0x000fe20000764270 */
[----:B------:R-:W-:Y:S01]  /*5bd0*/  @P1 STG.E.U16 desc[UR38][R8.64+0xc0], R74 ;  /* 0x0000c04a08001986 */ /* 0x000fe2000c101526 */
[----:B------:R-:W-:-:S02]  /*5be0*/  F2FP.BF16.F32.PACK_AB R75, RZ, R75 ;  /* 0x0000004bff4b723e */ /* 0x000fc400000010ff */
[----:B------:R-:W-:Y:S02]  /*5bf0*/  F2FP.BF16.F32.PACK_AB R76, RZ, R76 ;  /* 0x0000004cff4c723e */ /* 0x000fe400000010ff */
[C---:B------:R-:W-:Y:S01]  /*5c00*/  ISETP.GT.AND P4, PT, R3.reuse, 0x8, P4 ;  /* 0x000000080300780c */ /* 0x040fe20002784270 */
[----:B------:R-:W-:Y:S01]  /*5c10*/  @P2 STG.E.U16 desc[UR38][R8.64+0xc2], R75 ;  /* 0x0000c24b08002986 */ /* 0x000fe2000c101526 */
[----:B------:R-:W-:Y:S02]  /*5c20*/  F2FP.BF16.F32.PACK_AB R77, RZ, R77 ;  /* 0x0000004dff4d723e */ /* 0x000fe400000010ff */
[C---:B------:R-:W-:Y:S01]  /*5c30*/  ISETP.GT.AND P2, PT, R4.reuse, 0x71, PT ;  /* 0x000000710400780c */ /* 0x040fe20003f44270 */
[----:B------:R-:W-:Y:S01]  /*5c40*/  @P5 STG.E.U16 desc[UR38][R6.64+0xd0], R76 ;  /* 0x0000d04c06005986 */ /* 0x000fe2000c101526 */
[----:B------:R-:W-:Y:S02]  /*5c50*/  ISETP.GT.AND P5, PT, R3, 0x8, P0 ;  /* 0x000000080300780c */ /* 0x000fe400007a4270 */
[C---:B------:R-:W-:Y:S01]  /*5c60*/  ISETP.GT.AND P1, PT, R4.reuse, 0x78, PT ;  /* 0x000000780400780c */ /* 0x040fe20003f24270 */
[----:B------:R-:W-:Y:S01]  /*5c70*/  @P3 STG.E.U16 desc[UR38][R6.64+0xd2], R77 ;  /* 0x0000d24d06003986 */ /* 0x000fe2000c101526 */
[----:B------:R-:W-:-:S02]  /*5c80*/  ISETP.GT.AND P3, PT, R4, 0x70, PT ;  /* 0x000000700400780c */ /* 0x000fc40003f64270 */
[----:B------:R-:W-:Y:S01]  /*5c90*/  ISETP.GT.AND P0, PT, R4, 0x79, PT ;  /* 0x000000790400780c */ /* 0x000fe20003f04270 */
[----:B------:R-:W-:Y:S01]  /*5ca0*/  @P4 IMAD.MOV.U32 R4, RZ, RZ, R8 ;  /* 0x000000ffff044224 */ /* 0x000fe200078e0008 */
[----:B------:R-:W-:Y:S01]  /*5cb0*/  F2FP.BF16.F32.PACK_AB R78, RZ, R78 ;  /* 0x0000004eff4e723e */ /* 0x000fe200000010ff */
[----:B------:R-:W-:Y:S01]  /*5cc0*/  @P4 IMAD.MOV.U32 R5, RZ, RZ, R9 ;  /* 0x000000ffff054224 */ /* 0x000fe200078e0009 */
[----:B------:R-:W-:Y:S02]  /*5cd0*/  F2FP.BF16.F32.PACK_AB R79, RZ, R79 ;  /* 0x0000004fff4f723e */ /* 0x000fe400000010ff */
[----:B------:R-:W-:Y:S02]  /*5ce0*/  F2FP.BF16.F32.PACK_AB R80, RZ, R80 ;  /* 0x00000050ff50723e */ /* 0x000fe400000010ff */
[----:B------:R0:W-:Y:S01]  /*5cf0*/  @P4 STG.E.U16 desc[UR38][R4.64+0xd0], R78 ;  /* 0x0000d04e04004986 */ /* 0x0001e2000c101526 */
[----:B------:R-:W-:Y:S02]  /*5d00*/  ISETP.GT.AND P4, PT, R3, RZ, P2 ;  /* 0x000000ff0300720c */ /* 0x000fe40001784270 */
[----:B------:R-:W-:-:S02]  /*5d10*/  F2FP.BF16.F32.PACK_AB R81, RZ, R81 ;  /* 0x00000051ff51723e */ /* 0x000fc400000010ff */
[----:B------:R-:W-:Y:S02]  /*5d20*/  ISETP.GT.AND P2, PT, R3, 0x8, P2 ;  /* 0x000000080300780c */ /* 0x000fe40001744270 */
[----:B------:R-:W-:Y:S02]  /*5d30*/  F2FP.BF16.F32.PACK_AB R82, RZ, R82 ;  /* 0x00000052ff52723e */ /* 0x000fe400000010ff */
[----:B------:R-:W-:Y:S02]  /*5d40*/  F2FP.BF16.F32.PACK_AB R83, RZ, R83 ;  /* 0x00000053ff53723e */ /* 0x000fe400000010ff */
[----:B------:R-:W-:Y:S01]  /*5d50*/  F2FP.BF16.F32.PACK_AB R84, RZ, R84 ;  /* 0x00000054ff54723e */ /* 0x000fe200000010ff */
[----:B0-----:R-:W-:Y:S01]  /*5d60*/  @P5 IMAD.MOV.U32 R4, RZ, RZ, R8 ;  /* 0x000000ffff045224 */ /* 0x001fe200078e0008 */
[----:B------:R-:W-:Y:S01]  /*5d70*/  F2FP.BF16.F32.PACK_AB R85, RZ, R85 ;  /* 0x00000055ff55723e */ /* 0x000fe200000010ff */
[----:B------:R-:W-:Y:S01]  /*5d80*/  @P5 IMAD.MOV.U32 R5, RZ, RZ, R9 ;  /* 0x000000ffff055224 */ /* 0x000fe200078e0009 */
[----:B------:R-:W-:-:S02]  /*5d90*/  F2FP.BF16.F32.PACK_AB R86, RZ, R86 ;  /* 0x00000056ff56723e */ /* 0x000fc400000010ff */
[----:B------:R-:W-:Y:S02]  /*5da0*/  F2FP.BF16.F32.PACK_AB R87, RZ, R87 ;  /* 0x00000057ff57723e */ /* 0x000fe400000010ff */
[----:B------:R0:W-:Y:S01]  /*5db0*/  @P5 STG.E.U16 desc[UR38][R4.64+0xd2], R79 ;  /* 0x0000d24f04005986 */ /* 0x0001e2000c101526 */
[C---:B------:R-:W-:Y:S02]  /*5dc0*/  ISETP.GT.AND P5, PT, R3.reuse, RZ, P3 ;  /* 0x000000ff0300720c */ /* 0x040fe40001fa4270 */
[----:B------:R-:W-:-:S11]  /*5dd0*/  ISETP.GT.AND P3, PT, R3, 0x8, P3 ;  /* 0x000000080300780c */ /* 0x000fd60001f64270 */
[----:B0-----:R-:W-:Y:S02]  /*5de0*/  @P5 IMAD.MOV.U32 R4, RZ, RZ, R6 ;  /* 0x000000ffff045224 */ /* 0x001fe400078e0006 */
[----:B------:R-:W-:-:S05]  /*5df0*/  @P5 IMAD.MOV.U32 R5, RZ, RZ, R7 ;  /* 0x000000ffff055224 */ /* 0x000fca00078e0007 */
[----:B------:R0:W-:Y:S01]  /*5e00*/  @P5 STG.E.U16 desc[UR38][R4.64+0xe0], R80 ;  /* 0x0000e05004005986 */ /* 0x0001e2000c101526 */
[C---:B------:R-:W-:Y:S02]  /*5e10*/  ISETP.GT.AND P5, PT, R3.reuse, RZ, P0 ;  /* 0x000000ff0300720c */ /* 0x040fe400007a4270 */
[----:B------:R-:W-:Y:S01]  /*5e20*/  ISETP.GT.AND P0, PT, R3, 0x8, P0 ;  /* 0x000000080300780c */ /* 0x000fe20000704270 */
[----:B0-----:R-:W-:Y:S02]  /*5e30*/  @P4 IMAD.MOV.U32 R4, RZ, RZ, R6 ;  /* 0x000000ffff044224 */ /* 0x001fe400078e0006 */
[----:B------:R-:W-:-:S05]  /*5e40*/  @P4 IMAD.MOV.U32 R5, RZ, RZ, R7 ;  /* 0x000000ffff054224 */ /* 0x000fca00078e0007 */
[----:B------:R0:W-:Y:S01]  /*5e50*/  @P4 STG.E.U16 desc[UR38][R4.64+0xe2], R81 ;  /* 0x0000e25104004986 */ /* 0x0001e2000c101526 */
[C---:B------:R-:W-:Y:S02]  /*5e60*/  ISETP.GT.AND P4, PT, R3.reuse, RZ, P1 ;  /* 0x000000ff0300720c */ /* 0x040fe40000f84270 */
[----:B------:R-:W-:Y:S01]  /*5e70*/  ISETP.GT.AND P1, PT, R3, 0x8, P1 ;  /* 0x000000080300780c */ /* 0x000fe20000f24270 */
[----:B0-----:R-:W-:Y:S02]  /*5e80*/  @P3 IMAD.MOV.U32 R4, RZ, RZ, R8 ;  /* 0x000000ffff043224 */ /* 0x001fe400078e0008 */
[----:B------:R-:W-:-:S05]  /*5e90*/  @P3 IMAD.MOV.U32 R5, RZ, RZ, R9 ;  /* 0x000000ffff053224 */ /* 0x000fca00078e0009 */
[----:B------:R0:W-:Y:S02]  /*5ea0*/  @P3 STG.E.U16 desc[UR38][R4.64+0xe0], R82 ;  /* 0x0000e05204003986 */ /* 0x0001e4000c101526 */
[----:B0-----:R-:W-:Y:S02]  /*5eb0*/  @P2 IMAD.MOV.U32 R4, RZ, RZ, R8 ;  /* 0x000000ffff042224 */ /* 0x001fe400078e0008 */
[----:B------:R-:W-:-:S05]  /*5ec0*/  @P2 IMAD.MOV.U32 R5, RZ, RZ, R9 ;  /* 0x000000ffff052224 */ /* 0x000fca00078e0009 */
[----:B------:R0:W-:Y:S02]  /*5ed0*/  @P2 STG.E.U16 desc[UR38][R4.64+0xe2], R83 ;  /* 0x0000e25304002986 */ /* 0x0001e4000c101526 */
[----:B0-----:R-:W-:Y:S02]  /*5ee0*/  @P4 IMAD.MOV.U32 R4, RZ, RZ, R6 ;  /* 0x000000ffff044224 */ /* 0x001fe400078e0006 */
[----:B------:R-:W-:-:S05]  /*5ef0*/  @P4 IMAD.MOV.U32 R5, RZ, RZ, R7 ;  /* 0x000000ffff054224 */ /* 0x000fca00078e0007 */
[----:B------:R0:W-:Y:S04]  /*5f00*/  @P4 STG.E.U16 desc[UR38][R4.64+0xf0], R84 ;  /* 0x0000f05404004986 */ /* 0x0001e8000c101526 */
[----:B------:R1:W-:Y:S01]  /*5f10*/  @P5 STG.E.U16 desc[UR38][R6.64+0xf2], R85 ;  /* 0x0000f25506005986 */ /* 0x0003e2000c101526 */
[----:B0-----:R-:W-:Y:S02]  /*5f20*/  @P1 IMAD.MOV.U32 R4, RZ, RZ, R8 ;  /* 0x000000ffff041224 */ /* 0x001fe400078e0008 */
[----:B------:R-:W-:-:S05]  /*5f30*/  @P1 IMAD.MOV.U32 R5, RZ, RZ, R9 ;  /* 0x000000ffff051224 */ /* 0x000fca00078e0009 */
[----:B------:R1:W-:Y:S04]  /*5f40*/  @P1 STG.E.U16 desc[UR38][R4.64+0xf0], R86 ;  /* 0x0000f05604001986 */ /* 0x0003e8000c101526 */
[----:B------:R1:W-:Y:S02]  /*5f50*/  @P0 STG.E.U16 desc[UR38][R8.64+0xf2], R87 ;  /* 0x0000f25708000986 */ /* 0x0003e4000c101526 */
.L_x_154:
[----:B------:R-:W-:Y:S05]  /*5f60*/  BSYNC B0 ;  /* 0x0000000000007941 */ /* 0x000fea0003800000 */
.L_x_28:
[----:B------:R-:W-:Y:S01]  /*5f70*/  IADD3 R16, P0, R16, UR36, RZ ;  /* 0x0000002410107c10 */ /* 0x000fe2000ff1e0ff */
[----:B------:R-:W-:Y:S01]  /*5f80*/  ULDC.64 UR4, c[0x0][0x650] ;  /* 0x0001940000047ab9 */ /* 0x000fe20000000a00 */
[----:B------:R-:W-:Y:S01]  /*5f90*/  PRMT R3, RZ, 0x7610, R3 ;  /* 0x00007610ff037816 */ /* 0x000fe20000000003 */
[----:B------:R-:W-:Y:S01]  /*5fa0*/  IMAD.MOV.U32 R100, RZ, RZ, -0x1 ;  /* 0xffffffffff647424 */ /* 0x000fe200078e00ff */
[----:B------:R-:W-:Y:S01]  /*5fb0*/  IADD3.X R17, R17, UR42, RZ, P0, !PT ;  /* 0x0000002a11117c10 */ /* 0x000fe200087fe4ff */
[----:B------:R-:W-:Y:S01]  /*5fc0*/  IMAD.MOV.U32 R99, RZ, RZ, -0x1 ;  /* 0xffffffffff637424 */ /* 0x000fe200078e00ff */
[----:B------:R-:W-:-:S04]  /*5fd0*/  ISETP.GE.U32.AND P0, PT, R16, UR4, PT ;  /* 0x0000000410007c0c */ /* 0x000fc8000bf06070 */
[----:B------:R-:W-:-:S13]  /*5fe0*/  ISETP.GE.U32.AND.EX P0, PT, R17, UR5, PT, P0 ;  /* 0x0000000511007c0c */ /* 0x000fda000bf06100 */
[----:B------:R-:W-:Y:S05]  /*5ff0*/  @P0 BRA `(.L_x_155) ;  /* 0x00000004004c0947 */ /* 0x000fea0003800000 */
[----:B------:R-:W0:Y:S01]  /*6000*/  LDC.64 R10, c[0x0][0x628] ;  /* 0x00018a00ff0a7b82 */ /* 0x000e220000000a00 */
[----:B---3--:R-:W3:Y:S01]  /*6010*/  S2R R12, SR_CTAID.X ;  /* 0x00000000000c7919 */ /* 0x008ee20000002500 */
[----:B-12-4-:R-:W-:Y:S02]  /*6020*/  IMAD.MOV.U32 R8, RZ, RZ, R16 ;  /* 0x000000ffff087224 */ /* 0x016fe400078e0010 */
[----:B------:R-:W-:Y:S01]  /*6030*/  IMAD.MOV.U32 R9, RZ, RZ, R17 ;  /* 0x000000ffff097224 */ /* 0x000fe200078e0011 */
[----:B------:R-:W1:Y:S03]  /*6040*/  S2R R20, SR_CTAID.Y ;  /* 0x0000000000147919 */ /* 0x000e660000002600 */
[----:B------:R-:W2:Y:S08]  /*6050*/  LDC R0, c[0x0][0x630] ;  /* 0x00018c00ff007b82 */ /* 0x000eb00000000800 */
[----:B------:R-:W4:Y:S01]  /*6060*/  LDC.64 R14, c[0x0][0x620] ;  /* 0x00018800ff0e7b82 */ /* 0x000f220000000a00 */
[----:B0-----:R-:W-:-:S04]  /*6070*/  ISETP.NE.U32.AND P0, PT, R10, RZ, PT ;  /* 0x000000ff0a00720c */ /* 0x001fc80003f05070 */
[----:B------:R-:W-:-:S13]  /*6080*/  ISETP.NE.AND.EX P0, PT, R11, RZ, PT, P0 ;  /* 0x000000ff0b00720c */ /* 0x000fda0003f05300 */
[----:B-1234-:R-:W-:Y:S05]  /*6090*/  @!P0 BRA `(.L_x_156) ;  /* 0x0000000000288947 */ /* 0x01efea0003800000 */
        /* <DEDUP_REMOVED lines=10> */
.L_x_156:
[-CC-:B------:R-:W-:Y:S01]  /*6140*/  SHF.R.U64 R99, R8, R0.reuse, R9.reuse ;  /* 0x0000000008637219 */ /* 0x180fe20000001209 */
[----:B------:R-:W0:Y:S01]  /*6150*/  LDC.64 R26, c[0x0][0x640] ;  /* 0x00019000ff1a7b82 */ /* 0x000e220000000a00 */
[----:B------:R-:W-:Y:S01]  /*6160*/  SHF.R.U32.HI R0, RZ, R0, R9 ;  /* 0x00000000ff007219 */ /* 0x000fe20000011609 */
[----:B------:R-:W-:Y:S01]  /*6170*/  ULDC UR4, c[0x0][0x150] ;  /* 0x0000540000047ab9 */ /* 0x000fe20000000800 */
[----:B------:R-:W-:Y:S02]  /*6180*/  IADD3 R3, P0, RZ, -R99, RZ ;  /* 0x80000063ff037210 */ /* 0x000fe40007f1e0ff */
[----:B------:R-:W-:-:S03]  /*6190*/  I2FP.F32.U32 R7, R12 ;  /* 0x0000000c00077245 */ /* 0x000fc60000201000 */
[----:B------:R-:W1:Y:S01]  /*61a0*/  LDC R6, c[0x0][0x618] ;  /* 0x00018600ff067b82 */ /* 0x000e620000000800 */
[----:B------:R-:W-:Y:S02]  /*61b0*/  IMAD.X R5, RZ, RZ, ~R0, P0 ;  /* 0x000000ffff057224 */ /* 0x000fe400000e0e00 */
[----:B------:R-:W-:Y:S01]  /*61c0*/  FMUL R7, R7, UR4 ;  /* 0x0000000407077c20 */ /* 0x000fe20008400000 */
[----:B------:R-:W-:Y:S01]  /*61d0*/  ULDC UR4, c[0x0][0x154] ;  /* 0x0000550000047ab9 */ /* 0x000fe20000000800 */
[-C--:B------:R-:W-:Y:S02]  /*61e0*/  IMAD R0, R5, R14.reuse, RZ ;  /* 0x0000000e05007224 */ /* 0x080fe400078e02ff */
[C---:B------:R-:W-:Y:S01]  /*61f0*/  IMAD.WIDE.U32 R4, R3.reuse, R14, R16 ;  /* 0x0000000e03047225 */ /* 0x040fe200078e0010 */
[----:B------:R-:W2:Y:S01]  /*6200*/  LDC R8, c[0x0][0x608] ;  /* 0x00018200ff087b82 */ /* 0x000ea20000000800 */
[----:B------:R-:W3:Y:S02]  /*6210*/  F2I.U32.TRUNC.NTZ R7, R7 ;  /* 0x0000000700077305 */ /* 0x000ee4000020f000 */
[----:B------:R-:W-:Y:S01]  /*6220*/  IMAD R3, R3, R15, R0 ;  /* 0x0000000f03037224 */ /* 0x000fe200078e0200 */
[----:B------:R-:W-:-:S03]  /*6230*/  I2FP.F32.U32 R0, R20 ;  /* 0x0000001400007245 */ /* 0x000fc60000201000 */
[----:B------:R-:W-:Y:S01]  /*6240*/  IMAD.IADD R3, R5, 0x1, R3 ;  /* 0x0000000105037824 */ /* 0x000fe200078e0203 */
[----:B------:R-:W4:Y:S01]  /*6250*/  LDC R11, c[0x0][0x658] ;  /* 0x00019600ff0b7b82 */ /* 0x000f220000000800 */
[----:B0-----:R-:W-:-:S04]  /*6260*/  ISETP.NE.U32.AND P0, PT, R26, RZ, PT ;  /* 0x000000ff1a00720c */ /* 0x001fc80003f05070 */
[----:B------:R-:W-:-:S03]  /*6270*/  ISETP.NE.AND.EX P0, PT, R27, RZ, PT, P0 ;  /* 0x000000ff1b00720c */ /* 0x000fc60003f05300 */
[----:B------:R-:W0:Y:S01]  /*6280*/  LDC R9, c[0x0][0x144] ;  /* 0x00005100ff097b82 */ /* 0x000e220000000800 */
[-C--:B-1----:R-:W-:Y:S01]  /*6290*/  SHF.R.U64 R10, R4, R6.reuse, R3 ;  /* 0x00000006040a7219 */ /* 0x082fe20000001203 */
[----:B---3--:R-:W-:Y:S01]  /*62a0*/  IMAD.MOV R7, RZ, RZ, -R7 ;  /* 0x000000ffff077224 */ /* 0x008fe200078e0a07 */
[----:B------:R-:W-:Y:S01]  /*62b0*/  SHF.R.U32.HI R3, RZ, R6, R3 ;  /* 0x00000006ff037219 */ /* 0x000fe20000011603 */
[----:B------:R-:W-:-:S04]  /*62c0*/  FMUL R6, R0, UR4 ;  /* 0x0000000400067c20 */ /* 0x000fc80008400000 */
[----:B------:R-:W1:Y:S01]  /*62d0*/  LDC R21, c[0x0][0x148] ;  /* 0x00005200ff157b82 */ /* 0x000e620000000800 */
[----:B------:R3:W0:Y:S01]  /*62e0*/  F2I.U32.TRUNC.NTZ R14, R6 ;  /* 0x00000006000e7305 */ /* 0x000622000020f000 */
[-CC-:B--2---:R-:W-:Y:S02]  /*62f0*/  SHF.R.U64 R13, R10, R8.reuse, R3.reuse ;  /* 0x000000080a0d7219 */ /* 0x184fe40000001203 */
[----:B------:R-:W-:-:S04]  /*6300*/  SHF.R.U32.HI R0, RZ, R8, R3 ;  /* 0x00000008ff007219 */ /* 0x000fc80000011603 */
[----:B-----5:R-:W2:Y:S01]  /*6310*/  LDC R24, c[0x0][0x648] ;  /* 0x00019200ff187b82 */ /* 0x020ea20000000800 */
[-CC-:B----4-:R-:W-:Y:S02]  /*6320*/  SHF.R.U64 R15, R13, R11.reuse, R0.reuse ;  /* 0x0000000b0d0f7219 */ /* 0x190fe40000001200 */
[----:B------:R-:W-:-:S03]  /*6330*/  SHF.R.U32.HI R5, RZ, R11, R0 ;  /* 0x0000000bff057219 */ /* 0x000fc60000011600 */
[----:B------:R-:W-:Y:S02]  /*6340*/  IMAD.MOV.U32 R4, RZ, RZ, R15 ;  /* 0x000000ffff047224 */ /* 0x000fe400078e000f */
[----:B------:R-:W4:Y:S01]  /*6350*/  LDC R28, c[0x0][0x638] ;  /* 0x00018e00ff1c7b82 */ /* 0x000f220000000800 */
[----:B0-----:R-:W-:-:S07]  /*6360*/  IMAD R25, R9, R7, R12 ;  /* 0x0000000709197224 */ /* 0x001fce00078e020c */
[----:B------:R-:W0:Y:S08]  /*6370*/  LDC R29, c[0x0][0x610] ;  /* 0x00018400ff1d7b82 */ /* 0x000e300000000800 */
[----:B------:R-:W0:Y:S01]  /*6380*/  LDC R30, c[0x0][0x600] ;  /* 0x00018000ff1e7b82 */ /* 0x000e220000000800 */
[----:B-123--:R-:W-:Y:S05]  /*6390*/  @!P0 BRA `(.L_x_157) ;  /* 0x0000000000288947 */ /* 0x00efea0003800000 */
        /* <DEDUP_REMOVED lines=10> */
.L_x_157:
[----:B------:R-:W-:Y:S01]  /*6440*/  ISETP.NE.AND P0, PT, R2, 0x1, PT ;  /* 0x000000010200780c */ /* 0x000fe20003f05270 */
[----:B------:R-:W-:Y:S01]  /*6450*/  IMAD.MOV R14, RZ, RZ, -R14 ;  /* 0x000000ffff0e7224 */ /* 0x000fe200078e0a0e */
[----:B------:R-:W-:Y:S02]  /*6460*/  SHF.R.U64 R0, R4, R24, R5 ;  /* 0x0000001804007219 */ /* 0x000fe40000001205 */
[----:B------:R-:W-:Y:S02]  /*6470*/  LOP3.LUT R3, R13, R96, RZ, 0xc0, !PT ;  /* 0x000000600d037212 */ /* 0x000fe400078ec0ff */
[----:B------:R-:W-:Y:S01]  /*6480*/  LOP3.LUT R10, R10, R95, RZ, 0xc0, !PT ;  /* 0x0000005f0a0a7212 */ /* 0x000fe200078ec0ff */
[----:B------:R-:W-:Y:S02]  /*6490*/  IMAD.MOV R4, RZ, RZ, -R0 ;  /* 0x000000ffff047224 */ /* 0x000fe400078e0a00 */
[----:B------:R-:W-:Y:S02]  /*64a0*/  IMAD R0, R90, R0, R3 ;  /* 0x000000005a007224 */ /* 0x000fe400078e0203 */
[----:B----4-:R-:W-:-:S02]  /*64b0*/  IMAD R3, R4, R28, R15 ;  /* 0x0000001c04037224 */ /* 0x010fc400078e020f */
[----:B------:R-:W-:Y:S02]  /*64c0*/  @P0 IMAD R25, R21, R14, R20 ;  /* 0x0000000e15190224 */ /* 0x000fe400078e0214 */
[----:B0-----:R-:W-:Y:S02]  /*64d0*/  IMAD R5, R3, R30, R10 ;  /* 0x0000001e03057224 */ /* 0x001fe400078e020a */
[----:B------:R-:W-:Y:S02]  /*64e0*/  IMAD R0, R0, R29, R25 ;  /* 0x0000001d00007224 */ /* 0x000fe400078e0219 */
[----:B------:R-:W-:-:S03]  /*64f0*/  IMAD.MOV.U32 R4, RZ, RZ, 0x1 ;  /* 0x00000001ff047424 */ /* 0x000fc600078e00ff */
[----:B------:R-:W-:Y:S02]  /*6500*/  SEL R100, R5, R0, !P0 ;  /* 0x0000000005647207 */ /* 0x000fe40004000000 */
[----:B------:R-:W-:Y:S02]  /*6510*/  PRMT R3, R4, 0x7610, R3 ;  /* 0x0000761004037816 */ /* 0x000fe40000000003 */
[----:B------:R-:W-:-:S07]  /*6520*/  SEL R0, R0, R5, !P0 ;  /* 0x0000000500007207 */ /* 0x000fce0004000000 */
.L_x_155:
[----:B------:R-:W-:Y:S01]  /*6530*/  UIMAD.WIDE.U32 UR4, UR41, 0x24924925, URZ ;  /* 0x24924925290478a5 */ /* 0x000fe2000f8e003f */
[----:B------:R-:W-:Y:S01]  /*6540*/  LOP3.LUT P0, RZ, R3, 0xff, RZ, 0xc0, !PT ;  /* 0x000000ff03ff7812 */ /* 0x000fe2000780c0ff */
[----:B------:R-:W-:Y:S02]  /*6550*/  IMAD.MOV.U32 R101, RZ, RZ, R0 ;  /* 0x000000ffff657224 */ /* 0x000fe400078e0000 */
[----:B------:R-:W-:-:S04]  /*6560*/  UIADD3 UR4, UR41, -UR5, URZ ;  /* 0x8000000529047290 */ /* 0x000fc8000fffe03f */
[----:B------:R-:W-:-:S04]  /*6570*/  ULEA.HI UR4, UR4, UR5, URZ, 0x1f ;  /* 0x0000000504047291 */ /* 0x000fc8000f8ff83f */
[----:B------:R-:W-:-:S04]  /*6580*/  USHF.R.U32.HI UR4, URZ, 0x2, UR4 ;  /* 0x000000023f047899 */ /* 0x000fc80008011604 */
[----:B------:R-:W-:Y:S01]  /*6590*/  UIMAD UR41, UR4, -0x7, UR41 ;  /* 0xfffffff9042978a4 */ /* 0x000fe2000f8e0229 */
[----:B------:R-:W-:Y:S11]  /*65a0*/  @P0 BRA `(.L_x_158) ;  /* 0xffffffac001c0947 */ /* 0x000ff6000383ffff */
[----:B------:R-:W-:Y:S05]  /*65b0*/  EXIT ;  /* 0x000000000000794d */ /* 0x000fea0003800000 */
.L_x_3:
        /* <DEDUP_REMOVED lines=26> */
.L_x_160:
[--C-:B------:R-:W-:Y:S01]  /*6760*/  SHF.R.U64 R14, R12, R20, R13.reuse ;  /* 0x000000140c0e7219 */ /* 0x100fe2000000120d */
[----:B------:R-:W0:Y:S01]  /*6770*/  LDC R24, c[0x0][0x618] ;  /* 0x00018600ff187b82 */ /* 0x000e220000000800 */
[----:B------:R-:W-:Y:S01]  /*6780*/  I2FP.F32.U32 R8, R6 ;  /* 0x0000000600087245 */ /* 0x000fe20000201000 */
[----:B------:R-:W-:Y:S01]  /*6790*/  ULDC UR4, c[0x0][0x150] ;  /* 0x0000540000047ab9 */ /* 0x000fe20000000800 */
[----:B------:R-:W-:Y:S02]  /*67a0*/  SHF.R.U32.HI R7, RZ, R20, R13 ;  /* 0x00000014ff077219 */ /* 0x000fe4000001160d */
[----:B------:R-:W-:Y:S01]  /*67b0*/  IADD3 R11, P0, RZ, -R14, RZ ;  /* 0x8000000eff0b7210 */ /* 0x000fe20007f1e0ff */
[----:B------:R-:W-:Y:S01]  /*67c0*/  FMUL R13, R8, UR4 ;  /* 0x00000004080d7c20 */ /* 0x000fe20008400000 */
[----:B------:R-:W-:Y:S01]  /*67d0*/  ULDC UR4, c[0x0][0x154] ;  /* 0x0000550000047ab9 */ /* 0x000fe20000000800 */
[----:B------:R-:W1:Y:S02]  /*67e0*/  LDC.64 R26, c[0x0][0x640] ;  /* 0x00019000ff1a7b82 */ /* 0x000e640000000a00 */
[----:B------:R-:W-:-:S02]  /*67f0*/  IMAD.X R7, RZ, RZ, ~R7, P0 ;  /* 0x000000ffff077224 */ /* 0x000fc400000e0e07 */
[----:B------:R-:W2:Y:S01]  /*6800*/  F2I.U32.TRUNC.NTZ R13, R13 ;  /* 0x0000000d000d7305 */ /* 0x000ea2000020f000 */
[----:B------:R-:W-:-:S03]  /*6810*/  IMAD.WIDE.U32 R8, R11, R22, R16 ;  /* 0x000000160b087225 */ /* 0x000fc600078e0010 */
[----:B------:R-:W3:Y:S01]  /*6820*/  LDC R15, c[0x0][0x144] ;  /* 0x00005100ff0f7b82 */ /* 0x000ee20000000800 */
[----:B------:R-:W-:-:S04]  /*6830*/  IMAD R10, R7, R22, RZ ;  /* 0x00000016070a7224 */ /* 0x000fc800078e02ff */
[----:B------:R-:W-:Y:S02]  /*6840*/  IMAD R7, R11, R23, R10 ;  /* 0x000000170b077224 */ /* 0x000fe400078e020a */
[----:B------:R-:W-:Y:S01]  /*6850*/  IMAD.MOV.U32 R10, RZ, RZ, -0x1 ;  /* 0xffffffffff0a7424 */ /* 0x000fe200078e00ff */
[----:B------:R-:W4:Y:S01]  /*6860*/  LDC R20, c[0x0][0x608] ;  /* 0x00018200ff147b82 */ /* 0x000f220000000800 */
[----:B------:R-:W-:Y:S01]  /*6870*/  IMAD.IADD R7, R9, 0x1, R7 ;  /* 0x0000000109077824 */ /* 0x000fe200078e0207 */
[----:B------:R-:W-:-:S04]  /*6880*/  I2FP.F32.U32 R9, R5 ;  /* 0x0000000500097245 */ /* 0x000fc80000201000 */
[-C--:B0-----:R-:W-:Y:S01]  /*6890*/  SHF.R.U64 R12, R8, R24.reuse, R7 ;  /* 0x00000018080c7219 */ /* 0x081fe20000001207 */
[----:B--2---:R-:W-:Y:S01]  /*68a0*/  IMAD.MOV R8, RZ, RZ, -R13 ;  /* 0x000000ffff087224 */ /* 0x004fe200078e0a0d */
[----:B------:R-:W0:Y:S01]  /*68b0*/  LDC R11, c[0x0][0x658] ;  /* 0x00019600ff0b7b82 */ /* 0x000e220000000800 */
[----:B-1----:R-:W-:Y:S01]  /*68c0*/  ISETP.NE.U32.AND P0, PT, R26, RZ, PT ;  /* 0x000000ff1a00720c */ /* 0x002fe20003f05070 */
[----:B------:R-:W-:Y:S01]  /*68d0*/  FMUL R9, R9, UR4 ;  /* 0x0000000409097c20 */ /* 0x000fe20008400000 */
[----:B------:R-:W-:Y:S02]  /*68e0*/  SHF.R.U32.HI R7, RZ, R24, R7 ;  /* 0x00000018ff077219 */ /* 0x000fe40000011607 */
[----:B------:R-:W-:-:S03]  /*68f0*/  ISETP.NE.AND.EX P0, PT, R27, RZ, PT, P0 ;  /* 0x000000ff1b00720c */ /* 0x000fc60003f05300 */
[----:B------:R-:W1:Y:S01]  /*6900*/  LDC R22, c[0x0][0x148] ;  /* 0x00005200ff167b82 */ /* 0x000e620000000800 */
[----:B---3--:R-:W-:Y:S02]  /*6910*/  IMAD R23, R15, R8, R6 ;  /* 0x000000080f177224 */ /* 0x008fe400078e0206 */
[----:B------:R-:W-:-:S05]  /*6920*/  IMAD.MOV.U32 R8, RZ, RZ, 0x1 ;  /* 0x00000001ff087424 */ /* 0x000fca00078e00ff */
[----:B------:R-:W2:Y:S01]  /*6930*/  LDC R21, c[0x0][0x600] ;  /* 0x00018000ff157b82 */ /* 0x000ea20000000800 */
[-CC-:B----4-:R-:W-:Y:S02]  /*6940*/  SHF.R.U64 R15, R12, R20.reuse, R7.reuse ;  /* 0x000000140c0f7219 */ /* 0x190fe40000001207 */
[----:B------:R-:W-:Y:S02]  /*6950*/  SHF.R.U32.HI R6, RZ, R20, R7 ;  /* 0x00000014ff067219 */ /* 0x000fe40000011607 */
[----:B------:R3:W4:Y:S03]  /*6960*/  F2I.U32.TRUNC.NTZ R20, R9 ;  /* 0x0000000900147305 */ /* 0x000726000020f000 */
[----:B------:R-:W1:Y:S01]  /*6970*/  LDC R25, c[0x0][0x648] ;  /* 0x00019200ff197b82 */ /* 0x000e620000000800 */
[-C--:B0-----:R-:W-:Y:S02]  /*6980*/  SHF.R.U64 R19, R15, R11.reuse, R6 ;  /* 0x0000000b0f137219 */ /* 0x081fe40000001206 */
[----:B------:R-:W-:-:S02]  /*6990*/  SHF.L.U32 R10, R10, R11, RZ ;  /* 0x0000000b0a0a7219 */ /* 0x000fc400000006ff */
[-C--:B------:R-:W-:Y:S01]  /*69a0*/  SHF.R.U32.HI R7, RZ, R11.reuse, R6 ;  /* 0x0000000bff077219 */ /* 0x080fe20000011606 */
[----:B------:R-:W-:Y:S01]  /*69b0*/  IMAD.MOV.U32 R6, RZ, RZ, R19 ;  /* 0x000000ffff067224 */ /* 0x000fe200078e0013 */
[----:B------:R-:W-:Y:S01]  /*69c0*/  SHF.L.U32 R24, R8, R11, RZ ;  /* 0x0000000b08187219 */ /* 0x000fe200000006ff */
[----:B------:R-:W0:Y:S01]  /*69d0*/  LDC R28, c[0x0][0x638] ;  /* 0x00018e00ff1c7b82 */ /* 0x000e220000000800 */
[----:B------:R-:W-:-:S07]  /*69e0*/  LOP3.LUT R30, RZ, R10, RZ, 0x33, !PT ;  /* 0x0000000aff1e7212 */ /* 0x000fce00078e33ff */
[----:B------:R-:W0:Y:S01]  /*69f0*/  LDC R29, c[0x0][0x610] ;  /* 0x00018400ff1d7b82 */ /* 0x000e220000000800 */
[----:B---34-:R-:W-:Y:S05]  /*6a00*/  @!P0 BRA `(.L_x_161) ;  /* 0x0000000000288947 */ /* 0x018fea0003800000 */
[----:B------:R-:W3:Y:S02]  /*6a10*/  LDC R6, c[0x0][0x64c] ;  /* 0x00019300ff067b82 */ /* 0x000ee40000000800 */
[----:B---3--:R-:W-:-:S05]  /*6a20*/  IADD3 R11, P0, R19, R6, RZ ;  /* 0x00000006130b7210 */ /* 0x008fca0007f1e0ff */
        /* <DEDUP_REMOVED lines=8> */
.L_x_161:
[----:B------:R-:W-:Y:S01]  /*6ab0*/  ISETP.NE.AND P0, PT, R2, 0x1, PT ;  /* 0x000000010200780c */ /* 0x000fe20003f05270 */
[----:B--2---:R-:W-:Y:S01]  /*6ac0*/  VIADD R9, R21, 0xffffffff ;  /* 0xffffffff15097836 */ /* 0x004fe20000000000 */
[----:B-1----:R-:W-:Y:S01]  /*6ad0*/  SHF.R.U64 R7, R6, R25, R7 ;  /* 0x0000001906077219 */ /* 0x002fe20000001207 */
[----:B------:R-:W-:Y:S01]  /*6ae0*/  IMAD.MOV R20, RZ, RZ, -R20 ;  /* 0x000000ffff147224 */ /* 0x000fe200078e0a14 */
[----:B------:R-:W-:Y:S02]  /*6af0*/  LOP3.LUT R6, R15, R30, RZ, 0xc0, !PT ;  /* 0x0000001e0f067212 */ /* 0x000fe400078ec0ff */
[----:B------:R-:W-:Y:S01]  /*6b00*/  LOP3.LUT R12, R12, R9, RZ, 0xc0, !PT ;  /* 0x000000090c0c7212 */ /* 0x000fe200078ec0ff */
[----:B------:R-:W-:Y:S02]  /*6b10*/  IMAD.MOV R8, RZ, RZ, -R7 ;  /* 0x000000ffff087224 */ /* 0x000fe400078e0a07 */
[----:B------:R-:W-:Y:S02]  /*6b20*/  IMAD R6, R24, R7, R6 ;  /* 0x0000000718067224 */ /* 0x000fe400078e0206 */
[----:B------:R-:W-:-:S02]  /*6b30*/  IMAD.MOV.U32 R9, RZ, RZ, 0x1 ;  /* 0x00000001ff097424 */ /* 0x000fc400078e00ff */
[----:B------:R-:W-:Y:S02]  /*6b40*/  @P0 IMAD R23, R22, R20, R5 ;  /* 0x0000001416170224 */ /* 0x000fe400078e0205 */
[----:B0-----:R-:W-:Y:S02]  /*6b50*/  IMAD R5, R8, R28, R19 ;  /* 0x0000001c08057224 */ /* 0x001fe400078e0213 */
[----:B------:R-:W-:Y:S02]  /*6b60*/  IMAD R19, R6, R29, R23 ;  /* 0x0000001d06137224 */ /* 0x000fe400078e0217 */
[----:B------:R-:W-:Y:S02]  /*6b70*/  IMAD R6, R5, R21, R12 ;  /* 0x0000001505067224 */ /* 0x000fe400078e020c */
[----:B------:R-:W-:-:S03]  /*6b80*/  IMAD.MOV.U32 R8, RZ, RZ, R14 ;  /* 0x000000ffff087224 */ /* 0x000fc600078e000e */
[----:B------:R-:W-:Y:S02]  /*6b90*/  SEL R20, R6, R19, !P0 ;  /* 0x0000001306147207 */ /* 0x000fe40004000000 */
[----:B------:R-:W-:-:S07]  /*6ba0*/  SEL R19, R19, R6, !P0 ;  /* 0x0000000613137207 */ /* 0x000fce0004000000 */
.L_x_159:
[----:B------:R-:W-:-:S08]  /*6bb0*/  NOP ;  /* 0x0000000000007918 */ /* 0x000fd00000000000 */
[----:B------:R-:W0:-:S00]  /*6bc0*/  USETMAXREG.DEALLOC.CTAPOOL 0x28 ;  /* 0x00000028000079c8 */ /* 0x000e0000080e0500 */
[----:B0-----:R-:W-:-:S13]  /*6bd0*/  ISETP.NE.AND P0, PT, R0, RZ, PT ;  /* 0x000000ff0000720c */ /* 0x001fda0003f05270 */
[----:B------:R-:W-:Y:S05]  /*6be0*/  @P0 EXIT ;  /* 0x000000000000094d */ /* 0x000fea0003800000 */
[----:B------:R-:W-:Y:S01]  /*6bf0*/  LOP3.LUT P0, RZ, R9, 0xff, RZ, 0xc0, !PT ;  /* 0x000000ff09ff7812 */ /* 0x000fe2000780c0ff */
[----:B------:R-:W-:Y:S02]  /*6c00*/  IMAD.MOV.U32 R0, RZ, RZ, 0x1 ;  /* 0x00000001ff007424 */ /* 0x000fe400078e00ff */
[----:B------:R-:W-:-:S10]  /*6c10*/  IMAD.MOV.U32 R12, RZ, RZ, RZ ;  /* 0x000000ffff0c7224 */ /* 0x000fd400078e00ff */
[----:B------:R-:W-:Y:S05]  /*6c20*/  @!P0 BRA `(.L_x_162) ;  /* 0x0000000c00348947 */ /* 0x000fea0003800000 */
[----:B------:R-:W0:Y:S01]  /*6c30*/  LDC R0, c[0x0][0x28c] ;  /* 0x0000a300ff007b82 */ /* 0x000e220000000800 */
[----:B------:R-:W-:Y:S01]  /*6c40*/  LOP3.LUT P0, RZ, R3, 0x1f, RZ, 0xc0, !PT ;  /* 0x0000001f03ff7812 */ /* 0x000fe2000780c0ff */
[----:B------:R-:W-:Y:S01]  /*6c50*/  ULDC UR5, c[0x0][0x658] ;  /* 0x0001960000057ab9 */ /* 0x000fe20000000800 */
[----:B------:R-:W-:Y:S01]  /*6c60*/  UMOV UR6, 0xffffffff ;  /* 0xffffffff00067882 */ /* 0x000fe20000000000 */
[----:B------:R-:W-:Y:S01]  /*6c70*/  BSSY B0, `(.L_x_162) ;  /* 0x00000c8000007945 */ /* 0x000fe20003800000 */
[----:B------:R-:W-:Y:S01]  /*6c80*/  USHF.L.U32 UR6, UR6, UR5, URZ ;  /* 0x0000000506067299 */ /* 0x000fe2000800063f */
[C---:B------:R-:W-:Y:S01]  /*6c90*/  ISETP.NE.AND P2, PT, R4.reuse, RZ, PT ;  /* 0x000000ff0400720c */ /* 0x040fe20003f45270 */
[----:B------:R-:W-:Y:S01]  /*6ca0*/  IMAD.MOV.U32 R13, RZ, RZ, 0x1 ;  /* 0x00000001ff0d7424 */ /* 0x000fe200078e00ff */
[----:B------:R-:W-:Y:S01]  /*6cb0*/  ISETP.NE.OR P0, PT, R4, RZ, !P0 ;  /* 0x000000ff0400720c */ /* 0x000fe20004705670 */
[----:B------:R-:W-:Y:S01]  /*6cc0*/  IMAD.MOV.U32 R12, RZ, RZ, RZ ;  /* 0x000000ffff0c7224 */ /* 0x000fe200078e00ff */
[----:B------:R-:W-:Y:S01]  /*6cd0*/  LOP3.LUT R11, R18, 0x2, RZ, 0xfc, !PT ;  /* 0x00000002120b7812 */ /* 0x000fe200078efcff */
[----:B------:R-:W-:Y:S01]  /*6ce0*/  ULDC UR4, c[0x0][0x600] ;  /* 0x0001800000047ab9 */ /* 0x000fe20000000800 */
[----:B------:R-:W-:Y:S01]  /*6cf0*/  UMOV UR7, 0x1 ;  /* 0x0000000100077882 */ /* 0x000fe20000000000 */
[----:B------:R-:W-:-:S02]  /*6d00*/  UIADD3 UR13, UR4, -0x1, URZ ;  /* 0xffffffff040d7890 */ /* 0x000fc4000fffe03f */
[----:B------:R-:W-:Y:S02]  /*6d10*/  USHF.L.U32 UR15, UR7, UR5, URZ ;  /* 0x00000005070f7299 */ /* 0x000fe4000800063f */
[----:B------:R-:W-:Y:S01]  /*6d20*/  ULOP3.LUT UR14, URZ, UR6, URZ, 0x33, !UPT ;  /* 0x000000063f0e7292 */ /* 0x000fe2000f8e333f */
[----:B------:R-:W-:Y:S01]  /*6d30*/  ULDC.64 UR22, c[0x0][0x198] ;  /* 0x0000660000167ab9 */ /* 0x000fe20000000a00 */
[----:B0-----:R-:W-:-:S05]  /*6d40*/  VIADD R0, R0, 0x3f ;  /* 0x0000003f00007836 */ /* 0x001fca0000000000 */
[----:B------:R-:W-:-:S04]  /*6d50*/  SHF.R.S32.HI R3, RZ, 0x1f, R0 ;  /* 0x0000001fff037819 */ /* 0x000fc80000011400 */
[----:B------:R-:W-:Y:S01]  /*6d60*/  LEA.HI R3, R3, R0, RZ, 0x6 ;  /* 0x0000000003037211 */ /* 0x000fe200078f30ff */
[----:B------:R-:W-:-:S03]  /*6d70*/  IMAD.MOV.U32 R0, RZ, RZ, 0x1 ;  /* 0x00000001ff007424 */ /* 0x000fc600078e00ff */
[----:B------:R-:W-:-:S05]  /*6d80*/  SHF.R.S32.HI R3, RZ, 0x6, R3 ;  /* 0x00000006ff037819 */ /* 0x000fca0000011403 */
[----:B------:R-:W-:-:S07]  /*6d90*/  VIADD R10, R3, 0x1 ;  /* 0x00000001030a7836 */ /* 0x000fce0000000000 */
.L_x_174:
[----:B------:R-:W-:-:S03]  /*6da0*/  UMOV UR4, 0xffffffff ;  /* 0xffffffff00047882 */ /* 0x000fc60000000000 */
[----:B------:R-:W-:Y:S05]  /*6db0*/  BRA.DIV UR4, `(.L_x_163) ;  /* 0x0000001204287947 */ /* 0x000fea000b800000 */
[----:B------:R-:W-:-:S13]  /*6dc0*/  ELECT P6, URZ, PT ;  /* 0x00000000003f782f */ /* 0x000fda00038c0000 */
.L_x_188:
[----:B------:R-:W-:Y:S04]  /*6dd0*/  BSSY B1, `(.L_x_164) ;  /* 0x000003e000017945 */ /* 0x000fe80003800000 */
[----:B------:R-:W-:Y:S05]  /*6de0*/  @!P6 BRA `(.L_x_165) ;  /* 0x0000000000f0e947 */ /* 0x000fea0003800000 */
[----:B------:R-:W0:Y:S02]  /*6df0*/  LDC R4, c[0x0][0x28c] ;  /* 0x0000a300ff047b82 */ /* 0x000e240000000800 */
[----:B0-----:R-:W-:-:S13]  /*6e00*/  ISETP.GE.AND P1, PT, R4, 0x1, PT ;  /* 0x000000010400780c */ /* 0x001fda0003f26270 */
[----:B------:R-:W-:Y:S05]  /*6e10*/  @!P1 BRA `(.L_x_165) ;  /* 0x0000000000e49947 */ /* 0x000fea0003800000 */
[----:B------:R-:W-:Y:S02]  /*6e20*/  IMAD.SHL.U32 R19, R19, 0x80, RZ ;  /* 0x0000008013137824 */ /* 0x000fe400078e00ff */
[----:B------:R-:W-:Y:S02]  /*6e30*/  IMAD.SHL.U32 R20, R20, 0x80, RZ ;  /* 0x0000008014147824 */ /* 0x000fe400078e00ff */
[----:B------:R-:W-:Y:S02]  /*6e40*/  IMAD.MOV.U32 R21, RZ, RZ, RZ ;  /* 0x000000ffff157224 */ /* 0x000fe400078e00ff */
[----:B------:R-:W-:Y:S02]  /*6e50*/  IMAD.MOV.U32 R4, RZ, RZ, R10 ;  /* 0x000000ffff047224 */ /* 0x000fe400078e000a */
[----:B------:R-:W-:Y:S02]  /*6e60*/  IMAD.MOV.U32 R5, RZ, RZ, R0 ;  /* 0x000000ffff057224 */ /* 0x000fe400078e0000 */
[----:B------:R-:W-:-:S02]  /*6e70*/  IMAD.MOV.U32 R6, RZ, RZ, R12 ;  /* 0x000000ffff067224 */ /* 0x000fc400078e000c */
[----:B------:R-:W-:-:S07]  /*6e80*/  VIADD R22, R19, 0x40 ;  /* 0x0000004013167836 */ /* 0x000fce0000000000 */
.L_x_169:
[----:B------:R-:W0:Y:S01]  /*6e90*/  S2R R14, SR_CgaCtaId ;  /* 0x00000000000e7919 */ /* 0x000e220000008800 */
[----:B------:R-:W-:Y:S01]  /*6ea0*/  MOV R7, 0x400 ;  /* 0x0000040000077802 */ /* 0x000fe20000000f00 */
[----:B------:R-:W1:Y:S03]  /*6eb0*/  @!P2 LDC R9, c[0x0][0x500] ;  /* 0x00014000ff09ab82 */ /* 0x000e660000000800 */
[----:B0-----:R-:W-:Y:S02]  /*6ec0*/  LEA R15, R14, R7, 0x18 ;  /* 0x000000070e0f7211 */ /* 0x001fe400078ec0ff */
[----:B------:R-:W-:-:S03]  /*6ed0*/  SHF.L.U32 R7, R5, 0x1f, RZ ;  /* 0x0000001f05077819 */ /* 0x000fc600000006ff */
[----:B------:R-:W-:-:S04]  /*6ee0*/  IMAD R14, R6, 0x8, R15 ;  /* 0x00000008060e7824 */ /* 0x000fc800078e020f */
[----:B------:R-:W0:Y:S02]  /*6ef0*/  SYNCS.PHASECHK.TRANS64.TRYWAIT P1, [R14+URZ+0x38], R7 ;  /* 0x000038070e0075a7 */ /* 0x000e24000802017f */
[----:B01----:R-:W-:Y:S05]  /*6f00*/  @!P1 BRA `(.L_x_166) ;  /* 0x0000000c00f49947 */ /* 0x003fea0003800000 */
.L_x_189:
[----:B0-----:R-:W-:Y:S01]  /*6f10*/  PRMT R7, R11, 0x9910, RZ ;  /* 0x000099100b077816 */ /* 0x001fe200000000ff */
[----:B------:R0:W-:Y:S03]  /*6f20*/  @!P2 SYNCS.ARRIVE.TRANS64 RZ, [R14+URZ], R9 ;  /* 0x000000090effa9a7 */ /* 0x0001e6000800003f */
[----:B------:R-:W-:-:S13]  /*6f30*/  ISETP.NE.AND P1, PT, R7, 0x2, PT ;  /* 0x000000020700780c */ /* 0x000fda0003f25270 */
[----:B0-----:R-:W-:Y:S05]  /*6f40*/  @P1 BRA `(.L_x_167) ;  /* 0x0000000000041947 */ /* 0x001fea0003800000 */
[----:B------:R-:W-:Y:S01]  /*6f50*/  BPT.TRAP 0x1 ;  /* 0x000000040000795c */ /* 0x000fe20000300000 */
.L_x_167:
[----:B------:R-:W-:Y:S05]  /*6f60*/  @P0 BRA `(.L_x_168) ;  /* 0x0000000000040947 */ /* 0x000fea0003800000 */
[----:B------:R-:W-:Y:S01]  /*6f70*/  BPT.TRAP 0x1 ;  /* 0x000000040000795c */ /* 0x000fe20000300000 */
.L_x_168:
[----:B------:R-:W-:Y:S01]  /*6f80*/  IMAD R15, R6, 0x4000, R15 ;  /* 0x00004000060f7824 */ /* 0x000fe200078e020f */
[----:B------:R-:W-:Y:S01]  /*6f90*/  R2UR UR25, R14 ;  /* 0x000000000e1972ca */ /* 0x000fe200000e0000 */
[----:B------:R-:W-:Y:S01]  /*6fa0*/  VIADD R4, R4, 0xffffffff ;  /* 0xffffffff04047836 */ /* 0x000fe20000000000 */
[----:B------:R-:W-:Y:S01]  /*6fb0*/  R2UR UR27, R21 ;  /* 0x00000000151b72ca */ /* 0x000fe200000e0000 */
[----:B------:R-:W-:Y:S01]  /*6fc0*/  UIADD3 UR4, UP0, UR22, 0xf0, URZ ;  /* 0x000000f016047890 */ /* 0x000fe2000ff1e03f */
[----:B------:R-:W-:Y:S01]  /*6fd0*/  R2UR UR8, R15 ;  /* 0x000000000f0872ca */ /* 0x000fe200000e0000 */
[----:B------:R-:W-:Y:S01]  /*6fe0*/  UIADD3 UR30, UP1, UR22, 0x1f0, URZ ;  /* 0x000001f0161e7890 */ /* 0x000fe2000ff3e03f */
[----:B------:R-:W-:Y:S01]  /*6ff0*/  R2UR UR28, R8 ;  /* 0x00000000081c72ca */ /* 0x000fe200000e0000 */
[----:B------:R-:W-:Y:S01]  /*7000*/  UIADD3.X UR5, URZ, UR23, URZ, UP0, !UPT ;  /* 0x000000173f057290 */ /* 0x000fe200087fe43f */
[----:B------:R-:W-:Y:S01]  /*7010*/  R2UR UR26, R19 ;  /* 0x00000000131a72ca */ /* 0x000fe200000e0000 */
[----:B------:R-:W-:Y:S01]  /*7020*/  VIADD R6, R6, 0x1 ;  /* 0x0000000106067836 */ /* 0x000fe20000000000 */
[----:B------:R-:W-:Y:S01]  /*7030*/  R2UR UR18, R22 ;  /* 0x00000000161272ca */ /* 0x000fe200000e0000 */
[----:B------:R-:W-:Y:S01]  /*7040*/  UIADD3.X UR31, URZ, UR23, URZ, UP1, !UPT ;  /* 0x000000173f1f7290 */ /* 0x000fe20008ffe43f */
[----:B------:R-:W-:Y:S01]  /*7050*/  R2UR UR11, R20 ;  /* 0x00000000140b72ca */ /* 0x000fe200000e0000 */
[----:B------:R-:W-:Y:S01]  /*7060*/  UMOV UR6, 0x0 ;  /* 0x0000000000067882 */ /* 0x000fe20000000000 */
[----:B------:R-:W-:Y:S01]  /*7070*/  ISETP.GT.AND P3, PT, R4, 0x1, PT ;  /* 0x000000010400780c */ /* 0x000fe20003f64270 */
[----:B------:R-:W-:Y:S01]  /*7080*/  UMOV UR7, 0x10000000 ;  /* 0x1000000000077882 */ /* 0x000fe20000000000 */
[C---:B------:R-:W-:Y:S01]  /*7090*/  ISETP.NE.AND P1, PT, R6.reuse, 0x7, PT ;  /* 0x000000070600780c */ /* 0x040fe20003f25270 */
[----:B------:R-:W-:Y:S01]  /*70a0*/  UIADD3 UR24, UR8, 0x180, URZ ;  /* 0x0000018008187890 */ /* 0x000fe2000fffe03f */
[----:B------:R-:W-:Y:S01]  /*70b0*/  VIADD R21, R21, 0x40 ;  /* 0x0000004015157836 */ /* 0x000fe20000000000 */
[----:B------:R-:W-:Y:S01]  /*70c0*/  UIADD3 UR16, UR8, 0x2180, URZ ;  /* 0x0000218008107890 */ /* 0x000fe2000fffe03f */
[----:B------:R-:W-:Y:S01]  /*70d0*/  SEL R14, RZ, 0x1, P1 ;  /* 0x00000001ff0e7807 */ /* 0x000fe20000800000 */
[----:B------:R-:W-:Y:S01]  /*70e0*/  UIADD3 UR8, UR8, 0x1c180, URZ ;  /* 0x0001c18008087890 */ /* 0x000fe2000fffe03f */
[----:B------:R-:W-:Y:S01]  /*70f0*/  SEL R6, R6, RZ, P1 ;  /* 0x000000ff06067207 */ /* 0x000fe20000800000 */
[----:B------:R-:W-:Y:S01]  /*7100*/  UMOV UR17, UR25 ;  /* 0x0000001900117c82 */ /* 0x000fe20008000000 */
[----:B------:R-:W-:Y:S01]  /*7110*/  UMOV UR19, UR27 ;  /* 0x0000001b00137c82 */ /* 0x000fe20008000000 */
[----:B------:R-:W-:Y:S01]  /*7120*/  UMOV UR20, UR28 ;  /* 0x0000001c00147c82 */ /* 0x000fe20008000000 */
[----:B------:R0:W-:Y:S01]  /*7130*/  UTMALDG.3D [UR24], [UR4], desc[UR6] ;  /* 0x00000618040075b4 */ /* 0x0001e20008011000 */
[----:B------:R-:W-:Y:S01]  /*7140*/  UMOV UR9, UR25 ;  /* 0x0000001900097c82 */ /* 0x000fe20008000000 */
[----:B------:R-:W-:Y:S01]  /*7150*/  UMOV UR10, UR27 ;  /* 0x0000001b000a7c82 */ /* 0x000fe20008000000 */
[----:B------:R-:W-:Y:S01]  /*7160*/  UMOV UR12, UR28 ;  /* 0x0000001c000c7c82 */ /* 0x000fe20008000000 */
[----:B------:R-:W-:Y:S01]  /*7170*/  LOP3.LUT R5, R5, R14, RZ, 0x3c, !PT ;  /* 0x0000000e05057212 */ /* 0x000fe200078e3cff */
[----:B------:R0:W-:Y:S01]  /*7180*/  UTMALDG.3D [UR16], [UR4], desc[UR6] ;  /* 0x00000610040075b4 */ /* 0x0001e20008011000 */
[----:B------:R0:W-:Y:S02]  /*7190*/  UTMALDG.3D [UR8], [UR30], desc[UR6] ;  /* 0x000006081e0075b4 */ /* 0x0001e40008011000 */
[----:B0-----:R-:W-:Y:S05]  /*71a0*/  @P3 BRA `(.L_x_169) ;  /* 0xfffffffc00383947 */ /* 0x001fea000383ffff */
.L_x_165:
[----:B------:R-:W-:Y:S05]  /*71b0*/  BSYNC B1 ;  /* 0x0000000000017941 */ /* 0x000fea0003800000 */
.L_x_164:
[----:B------:R-:W-:Y:S01]  /*71c0*/  LOP3.LUT P4, RZ, R13, 0xff, RZ, 0xc0, !PT ;  /* 0x000000ff0dff7812 */ /* 0x000fe2000788c0ff */
[C---:B------:R-:W-:Y:S01]  /*71d0*/  IMAD.IADD R12, R3.reuse, 0x1, R12 ;  /* 0x00000001030c7824 */ /* 0x040fe200078e020c */
[----:B------:R-:W-:Y:S01]  /*71e0*/  ULDC.64 UR4, c[0x0][0x650] ;  /* 0x0001940000047ab9 */ /* 0x000fe20000000a00 */
[C---:B------:R-:W-:Y:S01]  /*71f0*/  ISETP.GE.U32.AND P3, PT, R3.reuse, 0x7, PT ;  /* 0x000000070300780c */ /* 0x040fe20003f66070 */
[----:B------:R-:W-:Y:S01]  /*7200*/  BSSY B1, `(.L_x_170) ;  /* 0x000006c000017945 */ /* 0x000fe20003800000 */
[C---:B------:R-:W-:Y:S01]  /*7210*/  IMAD.WIDE.U32 R4, R12.reuse, 0x24924925, RZ ;  /* 0x249249250c047825 */ /* 0x040fe200078e00ff */
[C---:B------:R-:W-:Y:S02]  /*7220*/  ISETP.GT.U32.AND P1, PT, R12.reuse, 0x6, PT ;  /* 0x000000060c00780c */ /* 0x040fe40003f24070 */
[----:B------:R-:W-:Y:S01]  /*7230*/  PRMT R13, RZ, 0x7610, R13 ;  /* 0x00007610ff0d7816 */ /* 0x000fe2000000000d */
[----:B------:R-:W-:Y:S01]  /*7240*/  IMAD.IADD R4, R12, 0x1, -R5 ;  /* 0x000000010c047824 */ /* 0x000fe200078e0a05 */
[----:B------:R-:W-:Y:S01]  /*7250*/  ISETP.LT.U32.AND P1, PT, R3, 0x7, P1 ;  /* 0x000000070300780c */ /* 0x000fe20000f21070 */
[----:B------:R-:W-:-:S02]  /*7260*/  IMAD.MOV.U32 R19, RZ, RZ, -0x1 ;  /* 0xffffffffff137424 */ /* 0x000fc400078e00ff */
[----:B------:R-:W0:Y:S01]  /*7270*/  @P4 S2R R7, SR_CgaCtaId ;  /* 0x0000000000074919 */ /* 0x000e220000008800 */
[----:B------:R-:W-:Y:S01]  /*7280*/  @P4 MOV R6, 0x400 ;  /* 0x0000040000064802 */ /* 0x000fe20000000f00 */
[----:B------:R-:W-:Y:S01]  /*7290*/  IMAD.MOV.U32 R20, RZ, RZ, -0x1 ;  /* 0xffffffffff147424 */ /* 0x000fe200078e00ff */
[----:B------:R-:W-:Y:S01]  /*72a0*/  LEA.HI R4, R4, R5, RZ, 0x1f ;  /* 0x0000000504047211 */ /* 0x000fe200078ff8ff */
[----:B------:R-:W-:-:S03]  /*72b0*/  IMAD.MOV.U32 R8, RZ, RZ, -0x1 ;  /* 0xffffffffff087424 */ /* 0x000fc600078e00ff */
[--C-:B------:R-:W-:Y:S02]  /*72c0*/  SHF.R.U32.HI R5, RZ, 0x2, R4.reuse ;  /* 0x00000002ff057819 */ /* 0x100fe40000011604 */
[----:B------:R-:W-:-:S03]  /*72d0*/  PRMT R4, RZ, 0x7610, R4 ;  /* 0x00007610ff047816 */ /* 0x000fc60000000004 */
[----:B------:R-:W-:Y:S01]  /*72e0*/  IMAD R12, R5, -0x7, R12 ;  /* 0xfffffff9050c7824 */ /* 0x000fe200078e020c */
[----:B0-----:R-:W-:Y:S02]  /*72f0*/  @P4 LEA R6, R7, R6, 0x18 ;  /* 0x0000000607064211 */ /* 0x001fe400078ec0ff */
[----:B------:R-:W-:Y:S02]  /*7300*/  SEL R7, RZ, 0x1, !P1 ;  /* 0x00000001ff077807 */ /* 0x000fe40004800000 */
[----:B------:R-:W-:Y:S01]  /*7310*/  IADD3 R16, P1, R16, UR36, RZ ;  /* 0x0000002410107c10 */ /* 0x000fe2000ff3e0ff */
[----:B------:R0:W-:Y:S01]  /*7320*/  @P4 SYNCS.ARRIVE.TRANS64.A1T0 RZ, [R6+URZ+0x88], RZ ;  /* 0x000088ff06ff49a7 */ /* 0x0001e2000810003f */
[----:B------:R-:W-:Y:S02]  /*7330*/  LOP3.LUT R0, R0, R7, RZ, 0x3c, !PT ;  /* 0x0000000700007212 */ /* 0x000fe400078e3cff */
[----:B------:R-:W-:Y:S02]  /*7340*/  IADD3.X R17, R17, UR42, RZ, P1, !PT ;  /* 0x0000002a11117c10 */ /* 0x000fe40008ffe4ff */
[----:B------:R-:W-:-:S02]  /*7350*/  ISETP.GE.U32.AND P1, PT, R16, UR4, PT ;  /* 0x0000000410007c0c */ /* 0x000fc4000bf26070 */
[----:B------:R-:W-:Y:S02]  /*7360*/  @P3 LOP3.LUT R0, R0, 0x1, R5, 0x78, !PT ;  /* 0x0000000100003812 */ /* 0x000fe400078e7805 */
[----:B------:R-:W-:-:S13]  /*7370*/  ISETP.GE.U32.AND.EX P1, PT, R17, UR5, PT, P1 ;  /* 0x0000000511007c0c */ /* 0x000fda000bf26110 */
[----:B0-----:R-:W-:Y:S05]  /*7380*/  @P1 BRA `(.L_x_171) ;  /* 0x00000004004c1947 */ /* 0x001fea0003800000 */
[----:B------:R-:W-:Y:S01]  /*7390*/  ULDC.64 UR4, c[0x0][0x628] ;  /* 0x00018a0000047ab9 */ /* 0x000fe20000000a00 */
[----:B------:R-:W0:Y:S01]  /*73a0*/  S2R R15, SR_CTAID.X ;  /* 0x00000000000f7919 */ /* 0x000e220000002500 */
[----:B------:R-:W-:Y:S01]  /*73b0*/  ISETP.NE.U32.AND P1, PT, RZ, UR4, PT ;  /* 0x00000004ff007c0c */ /* 0x000fe2000bf25070 */
[----:B------:R-:W-:Y:S01]  /*73c0*/  ULDC UR7, c[0x0][0x630] ;  /* 0x00018c0000077ab9 */ /* 0x000fe20000000800 */
[----:B------:R-:W-:Y:S01]  /*73d0*/  IMAD.MOV.U32 R4, RZ, RZ, R16 ;  /* 0x000000ffff047224 */ /* 0x000fe200078e0010 */
[----:B------:R-:W1:Y:S01]  /*73e0*/  S2R R14, SR_CTAID.Y ;  /* 0x00000000000e7919 */ /* 0x000e620000002600 */
[----:B------:R-:W-:Y:S01]  /*73f0*/  ISETP.NE.AND.EX P1, PT, RZ, UR5, PT, P1 ;  /* 0x00000005ff007c0c */ /* 0x000fe2000bf25310 */
[----:B------:R-:W-:-:S12]  /*7400*/  IMAD.MOV.U32 R5, RZ, RZ, R17 ;  /* 0x000000ffff057224 */ /* 0x000fd800078e0011 */
[----:B------:R-:W-:Y:S05]  /*7410*/  @!P1 BRA `(.L_x_172) ;  /* 0x0000000000289947 */ /* 0x000fea0003800000 */
[----:B------:R-:W-:Y:S02]  /*7420*/  ULDC UR6, c[0x0][0x634] ;  /* 0x00018d0000067ab9 */ /* 0x000fe40000000800 */
[----:B------:R-:W-:-:S05]  /*7430*/  IADD3 R9, P1, R16, UR6, RZ ;  /* 0x0000000610097c10 */ /* 0x000fca000ff3e0ff */
[----:B------:R-:W-:-:S04]  /*7440*/  IMAD.X R19, RZ, RZ, R17, P1 ;  /* 0x000000ffff137224 */ /* 0x000fc800008e0611 */
[----:B------:R-:W-:-:S04]  /*7450*/  IMAD.WIDE.U32 R6, R19, UR4, RZ ;  /* 0x0000000413067c25 */ /* 0x000fc8000f8e00ff */
[----:B------:R-:W-:-:S04]  /*7460*/  IMAD.WIDE.U32 R6, P1, R9, UR5, R6 ;  /* 0x0000000509067c25 */ /* 0x000fc8000f820006 */
[----:B------:R-:W-:-:S04]  /*7470*/  IMAD.WIDE.U32 R8, R9, UR4, RZ ;  /* 0x0000000409087c25 */ /* 0x000fc8000f8e00ff */
[----:B------:R-:W-:Y:S01]  /*7480*/  IMAD.X R5, RZ, RZ, RZ, P1 ;  /* 0x000000ffff057224 */ /* 0x000fe200008e06ff */
[----:B------:R-:W-:Y:S01]  /*7490*/  IADD3 RZ, P1, R9, R6, RZ ;  /* 0x0000000609ff7210 */ /* 0x000fe20007f3e0ff */
[----:B------:R-:W-:-:S04]  /*74a0*/  IMAD.MOV.U32 R4, RZ, RZ, R7 ;  /* 0x000000ffff047224 */ /* 0x000fc800078e0007 */
[----:B------:R-:W-:-:S08]  /*74b0*/  IMAD.WIDE.U32.X R4, R19, UR5, R4, P1 ;  /* 0x0000000513047c25 */ /* 0x000fd000088e0404 */
.L_x_172:
[--C-:B------:R-:W-:Y:S01]  /*74c0*/  SHF.R.U64 R8, R4, UR7, R5.reuse ;  /* 0x0000000704087c19 */ /* 0x100fe20008001205 */
[----:B------:R-:W-:Y:S01]  /*74d0*/  ULDC.64 UR4, c[0x0][0x620] ;  /* 0x0001880000047ab9 */ /* 0x000fe20000000a00 */
[----:B------:R-:W-:Y:S01]  /*74e0*/  SHF.R.U32.HI R4, RZ, UR7, R5 ;  /* 0x00000007ff047c19 */ /* 0x000fe20008011605 */
[----:B------:R-:W2:Y:S01]  /*74f0*/  LDC R24, c[0x0][0x144] ;  /* 0x00005100ff187b82 */ /* 0x000ea20000000800 */
[----:B------:R-:W-:Y:S01]  /*7500*/  IADD3 R7, P1, RZ, -R8, RZ ;  /* 0x80000008ff077210 */ /* 0x000fe20007f3e0ff */
[----:B------:R-:W-:Y:S01]  /*7510*/  ULDC.64 UR8, c[0x0][0x640] ;  /* 0x0001900000087ab9 */ /* 0x000fe20000000a00 */
[----:B0-----:R-:W-:Y:S01]  /*7520*/  I2FP.F32.U32 R9, R15 ;  /* 0x0000000f00097245 */ /* 0x001fe20000201000 */
[----:B------:R-:W-:Y:S02]  /*7530*/  ULDC UR6, c[0x0][0x608] ;  /* 0x0001820000067ab9 */ /* 0x000fe40000000800 */
[----:B------:R-:W-:Y:S01]  /*7540*/  IMAD.X R4, RZ, RZ, ~R4, P1 ;  /* 0x000000ffff047224 */ /* 0x000fe200008e0e04 */
[----:B------:R-:W-:Y:S01]  /*7550*/  ISETP.NE.U32.AND P1, PT, RZ, UR8, PT ;  /* 0x00000008ff007c0c */ /* 0x000fe2000bf25070 */
[----:B------:R-:W0:Y:S02]  /*7560*/  LDC R21, c[0x0][0x148] ;  /* 0x00005200ff157b82 */ /* 0x000e240000000800 */
[----:B------:R-:W-:Y:S01]  /*7570*/  IMAD R6, R4, UR4, RZ ;  /* 0x0000000404067c24 */ /* 0x000fe2000f8e02ff */
[----:B------:R-:W-:Y:S01]  /*7580*/  ISETP.NE.AND.EX P1, PT, RZ, UR9, PT, P1 ;  /* 0x00000009ff007c0c */ /* 0x000fe2000bf25310 */
[----:B------:R-:W-:Y:S01]  /*7590*/  IMAD.WIDE.U32 R4, R7, UR4, R16 ;  /* 0x0000000407047c25 */ /* 0x000fe2000f8e0010 */
[----:B------:R-:W-:-:S03]  /*75a0*/  ULDC UR4, c[0x0][0x150] ;  /* 0x0000540000047ab9 */ /* 0x000fc60000000800 */
[----:B------:R-:W-:Y:S02]  /*75b0*/  IMAD R7, R7, UR5, R6 ;  /* 0x0000000507077c24 */ /* 0x000fe4000f8e0206 */
[----:B------:R-:W-:Y:S01]  /*75c0*/  FMUL R6, R9, UR4 ;  /* 0x0000000409067c20 */ /* 0x000fe20008400000 */
[----:B------:R-:W-:Y:S01]  /*75d0*/  ULDC UR4, c[0x0][0x618] ;  /* 0x0001860000047ab9 */ /* 0x000fe20000000800 */
[----:B------:R-:W-:Y:S01]  /*75e0*/  ULDC UR5, c[0x0][0x154] ;  /* 0x0000550000057ab9 */ /* 0x000fe20000000800 */
[----:B------:R-:W-:-:S03]  /*75f0*/  IMAD.IADD R5, R5, 0x1, R7 ;  /* 0x0000000105057824 */ /* 0x000fc600078e0207 */
[----:B------:R-:W3:Y:S02]  /*7600*/  F2I.U32.TRUNC.NTZ R6, R6 ;  /* 0x0000000600067305 */ /* 0x000ee4000020f000 */
[----:B------:R-:W-:Y:S02]  /*7610*/  SHF.R.U64 R9, R4, UR4, R5 ;  /* 0x0000000404097c19 */ /* 0x000fe40008001205 */
[----:B-1----:R-:W-:-:S05]  /*7620*/  I2FP.F32.U32 R4, R14 ;  /* 0x0000000e00047245 */ /* 0x002fca0000201000 */
[----:B------:R-:W-:Y:S01]  /*7630*/  FMUL R22, R4, UR5 ;  /* 0x0000000504167c20 */ /* 0x000fe20008400000 */
[----:B------:R-:W-:Y:S01]  /*7640*/  SHF.R.U32.HI R4, RZ, UR4, R5 ;  /* 0x00000004ff047c19 */ /* 0x000fe20008011605 */
[----:B------:R-:W-:-:S03]  /*7650*/  ULDC UR4, c[0x0][0x658] ;  /* 0x0001960000047ab9 */ /* 0x000fc60000000800 */
[--C-:B------:R-:W-:Y:S01]  /*7660*/  SHF.R.U64 R20, R9, UR6, R4.reuse ;  /* 0x0000000609147c19 */ /* 0x100fe20008001204 */
[----:B------:R-:W1:Y:S01]  /*7670*/  F2I.U32.TRUNC.NTZ R22, R22 ;  /* 0x0000001600167305 */ /* 0x000e62000020f000 */
[----:B------:R-:W-:Y:S01]  /*7680*/  SHF.R.U32.HI R5, RZ, UR6, R4 ;  /* 0x00000006ff057c19 */ /* 0x000fe20008011604 */
[----:B---3--:R-:W-:-:S03]  /*7690*/  IMAD.MOV R6, RZ, RZ, -R6 ;  /* 0x000000ffff067224 */ /* 0x008fc600078e0a06 */
[----:B------:R-:W-:Y:S01]  /*76a0*/  SHF.R.U64 R19, R20, UR4, R5 ;  /* 0x0000000414137c19 */ /* 0x000fe20008001205 */
[----:B--2---:R-:W-:Y:S01]  /*76b0*/  IMAD R15, R24, R6, R15 ;  /* 0x00000006180f7224 */ /* 0x004fe200078e020f */
[----:B------:R-:W-:-:S03]  /*76c0*/  SHF.R.U32.HI R23, RZ, UR4, R5 ;  /* 0x00000004ff177c19 */ /* 0x000fc60008011605 */
[----:B------:R-:W-:Y:S02]  /*76d0*/  IMAD.MOV.U32 R4, RZ, RZ, R19 ;  /* 0x000000ffff047224 */ /* 0x000fe400078e0013 */
[----:B------:R-:W-:Y:S01]  /*76e0*/  IMAD.MOV.U32 R5, RZ, RZ, R23 ;  /* 0x000000ffff057224 */ /* 0x000fe200078e0017 */
[----:B-1----:R-:W-:Y:S06]  /*76f0*/  @!P1 BRA `(.L_x_173) ;  /* 0x0000000000289947 */ /* 0x002fec0003800000 */
[----:B------:R-:W-:Y:S02]  /*7700*/  ULDC UR4, c[0x0][0x64c] ;  /* 0x0001930000047ab9 */ /* 0x000fe40000000800 */
[----:B------:R-:W-:-:S05]  /*7710*/  IADD3 R5, P1, R19, UR4, RZ ;  /* 0x0000000413057c10 */ /* 0x000fca000ff3e0ff */
[----:B------:R-:W-:-:S04]  /*7720*/  IMAD.X R23, RZ, RZ, R23, P1 ;  /* 0x000000ffff177224 */ /* 0x000fc800008e0617 */
[----:B------:R-:W-:-:S04]  /*7730*/  IMAD.WIDE.U32 R6, R23, UR8, RZ ;  /* 0x0000000817067c25 */ /* 0x000fc8000f8e00ff */
[----:B------:R-:W-:-:S04]  /*7740*/  IMAD.WIDE.U32 R6, P1, R5, UR9, R6 ;  /* 0x0000000905067c25 */ /* 0x000fc8000f820006 */
[----:B------:R-:W-:-:S04]  /*7750*/  IMAD.WIDE.U32 R4, R5, UR8, RZ ;  /* 0x0000000805047c25 */ /* 0x000fc8000f8e00ff */
[----:B------:R-:W-:Y:S01]  /*7760*/  IMAD.MOV.U32 R4, RZ, RZ, R7 ;  /* 0x000000ffff047224 */ /* 0x000fe200078e0007 */
[----:B------:R-:W-:Y:S01]  /*7770*/  IADD3 RZ, P3, R5, R6, RZ ;  /* 0x0000000605ff7210 */ /* 0x000fe20007f7e0ff */
[----:B------:R-:W-:-:S04]  /*7780*/  IMAD.X R5, RZ, RZ, RZ, P1 ;  /* 0x000000ffff057224 */ /* 0x000fc800008e06ff */
[----:B------:R-:W-:-:S08]  /*7790*/  IMAD.WIDE.U32.X R4, R23, UR9, R4, P3 ;  /* 0x0000000917047c25 */ /* 0x000fd000098e0404 */
.L_x_173:
[----:B------:R-:W-:Y:S01]  /*77a0*/  ISETP.NE.AND P1, PT, R2, 0x1, PT ;  /* 0x000000010200780c */ /* 0x000fe20003f25270 */
[----:B------:R-:W-:Y:S01]  /*77b0*/  ULDC UR4, c[0x0][0x648] ;  /* 0x0001920000047ab9 */ /* 0x000fe20000000800 */
[----:B------:R-:W-:Y:S01]  /*77c0*/  LOP3.LUT R20, R20, UR14, RZ, 0xc0, !PT ;  /* 0x0000000e14147c12 */ /* 0x000fe2000f8ec0ff */
[----:B------:R-:W-:Y:S01]  /*77d0*/  IMAD.MOV R22, RZ, RZ, -R22 ;  /* 0x000000ffff167224 */ /* 0x000fe200078e0a16 */
[----:B------:R-:W-:Y:S01]  /*77e0*/  SHF.R.U64 R5, R4, UR4, R5 ;  /* 0x0000000404057c19 */ /* 0x000fe20008001205 */
[----:B------:R-:W-:Y:S01]  /*77f0*/  ULDC UR4, c[0x0][0x638] ;  /* 0x00018e0000047ab9 */ /* 0x000fe20000000800 */
[----:B------:R-:W-:Y:S01]  /*7800*/  LOP3.LUT R6, R9, UR13, RZ, 0xc0, !PT ;  /* 0x0000000d09067c12 */ /* 0x000fe2000f8ec0ff */
[----:B------:R-:W-:Y:S02]  /*7810*/  ULDC UR5, c[0x0][0x610] ;  /* 0x0001840000057ab9 */ /* 0x000fe40000000800 */
[----:B------:R-:W-:Y:S02]  /*7820*/  IMAD.MOV R4, RZ, RZ, -R5 ;  /* 0x000000ffff047224 */ /* 0x000fe400078e0a05 */
[----:B------:R-:W-:-:S02]  /*7830*/  IMAD R20, R5, UR15, R20 ;  /* 0x0000000f05147c24 */ /* 0x000fc4000f8e0214 */
[----:B0-----:R-:W-:Y:S02]  /*7840*/  @P1 IMAD R15, R21, R22, R14 ;  /* 0x00000016150f1224 */ /* 0x001fe400078e020e */
[----:B------:R-:W-:Y:S01]  /*7850*/  IMAD R19, R4, UR4, R19 ;  /* 0x0000000404137c24 */ /* 0x000fe2000f8e0213 */
[----:B------:R-:W-:Y:S01]  /*7860*/  ULDC UR4, c[0x0][0x600] ;  /* 0x0001800000047ab9 */ /* 0x000fe20000000800 */
[----:B------:R-:W-:Y:S02]  /*7870*/  IMAD R15, R20, UR5, R15 ;  /* 0x00000005140f7c24 */ /* 0x000fe4000f8e020f */
[----:B------:R-:W-:Y:S02]  /*7880*/  IMAD R6, R19, UR4, R6 ;  /* 0x0000000413067c24 */ /* 0x000fe4000f8e0206 */
[----:B------:R-:W-:-:S03]  /*7890*/  IMAD.MOV.U32 R4, RZ, RZ, 0x1 ;  /* 0x00000001ff047424 */ /* 0x000fc600078e00ff */
[----:B------:R-:W-:Y:S02]  /*78a0*/  SEL R20, R6, R15, !P1 ;  /* 0x0000000f06147207 */ /* 0x000fe40004800000 */
[----:B------:R-:W-:-:S07]  /*78b0*/  SEL R19, R15, R6, !P1 ;  /* 0x000000060f137207 */ /* 0x000fce0004800000 */
.L_x_171:
[----:B------:R-:W-:Y:S05]  /*78c0*/  BSYNC B1 ;  /* 0x0000000000017941 */ /* 0x000fea0003800000 */
.L_x_170:
[----:B------:R-:W-:-:S13]  /*78d0*/  LOP3.LUT P1, RZ, R4, 0xff, RZ, 0xc0, !PT ;  /* 0x000000ff04ff7812 */ /* 0x000fda000782c0ff */
[----:B------:R-:W-:Y:S05]  /*78e0*/  @P1 BRA `(.L_x_174) ;  /* 0xfffffff4002c1947 */ /* 0x000fea000383ffff */
[----:B------:R-:W-:Y:S05]  /*78f0*/  BSYNC B0 ;  /* 0x0000000000007941 */ /* 0x000fea0003800000 */
.L_x_162:
[----:B------:R-:W-:-:S03]  /*7900*/  UMOV UR4, 0xffffffff ;  /* 0xffffffff00047882 */ /* 0x000fc60000000000 */
[----:B------:R-:W-:Y:S05]  /*7910*/  BRA.DIV UR4, `(.L_x_175) ;  /* 0x0000000604847947 */ /* 0x000fea000b800000 */
[----:B------:R-:W-:-:S13]  /*7920*/  ELECT P6, URZ, PT ;  /* 0x00000000003f782f */ /* 0x000fda00038c0000 */
.L_x_192:
[----:B------:R-:W-:Y:S04]  /*7930*/  BSSY B0, `(.L_x_176) ;  /* 0x0000046000007945 */ /* 0x000fe80003800000 */
[----:B------:R-:W-:Y:S05]  /*7940*/  @!P6 BRA `(.L_x_177) ;  /* 0x000000040010e947 */ /* 0x000fea0003800000 */
[----:B------:R-:W-:-:S04]  /*7950*/  LOP3.LUT R18, R18, 0x2, RZ, 0xfc, !PT ;  /* 0x0000000212127812 */ /* 0x000fc800078efcff */
[----:B------:R-:W-:-:S13]  /*7960*/  ISETP.NE.AND P0, PT, R18, 0x3, PT ;  /* 0x000000031200780c */ /* 0x000fda0003f05270 */
[----:B------:R-:W-:Y:S05]  /*7970*/  @!P0 BRA `(.L_x_178) ;  /* 0x0000000000048947 */ /* 0x000fea0003800000 */
[----:B------:R-:W-:Y:S01]  /*7980*/  BPT.TRAP 0x1 ;  /* 0x000000040000795c */ /* 0x000fe20000300000 */
.L_x_178:
[----:B------:R-:W0:Y:S01]  /*7990*/  S2R R3, SR_CgaCtaId ;  /* 0x0000000000037919 */ /* 0x000e220000008800 */
[----:B------:R-:W-:-:S04]  /*79a0*/  MOV R2, 0x400 ;  /* 0x0000040000027802 */ /* 0x000fc80000000f00 */
[----:B0-----:R-:W-:Y:S02]  /*79b0*/  LEA R3, R3, R2, 0x18 ;  /* 0x0000000203037211 */ /* 0x001fe400078ec0ff */
[----:B------:R-:W-:-:S03]  /*79c0*/  SHF.L.U32 R2, R0, 0x1f, RZ ;  /* 0x0000001f00027819 */ /* 0x000fc600000006ff */
[----:B------:R-:W-:-:S04]  /*79d0*/  VIADD R3, R3, 0x38 ;  /* 0x0000003803037836 */ /* 0x000fc80000000000 */
[C---:B------:R-:W-:Y:S02]  /*79e0*/  IMAD R7, R12.reuse, 0x8, R3 ;  /* 0x000000080c077824 */ /* 0x040fe400078e0203 */
[----:B------:R-:W-:Y:S02]  /*79f0*/  VIADD R12, R12, 0x1 ;  /* 0x000000010c0c7836 */ /* 0x000fe40000000000 */
[----:B------:R-:W0:Y:S03]  /*7a00*/  SYNCS.PHASECHK.TRANS64.TRYWAIT P0, [R7+URZ], R2 ;  /* 0x00000002070075a7 */ /* 0x000e26000800017f */
[----:B------:R-:W-:-:S04]  /*7a10*/  ISETP.NE.AND P1, PT, R12, 0x7, PT ;  /* 0x000000070c00780c */ /* 0x000fc80003f25270 */
[----:B------:R-:W-:Y:S02]  /*7a20*/  SEL R5, RZ, 0x1, P1 ;  /* 0x00000001ff057807 */ /* 0x000fe40000800000 */
[----:B------:R-:W-:Y:S02]  /*7a30*/  SEL R12, R12, RZ, P1 ;  /* 0x000000ff0c0c7207 */ /* 0x000fe40000800000 */
[----:B------:R-:W-:-:S03]  /*7a40*/  LOP3.LUT R5, R0, R5, RZ, 0x3c, !PT ;  /* 0x0000000500057212 */ /* 0x000fc600078e3cff */
[----:B------:R-:W-:Y:S01]  /*7a50*/  IMAD R9, R12, 0x8, R3 ;  /* 0x000000080c097824 */ /* 0x000fe200078e0203 */
[----:B------:R-:W-:Y:S01]  /*7a60*/  SHF.L.U32 R4, R5, 0x1f, RZ ;  /* 0x0000001f05047819 */ /* 0x000fe200000006ff */
[----:B0-----:R-:W-:Y:S06]  /*7a70*/  @!P0 BRA `(.L_x_179) ;  /* 0x00000004004c8947 */ /* 0x001fec0003800000 */
.L_x_193:
[----:B------:R-:W1:Y:S01]  /*7a80*/  SYNCS.PHASECHK.TRANS64.TRYWAIT P0, [R9+URZ], R4 ;  /* 0x00000004090075a7 */ /* 0x000e62000800017f */
[----:B------:R-:W-:-:S05]  /*7a90*/  VIADD R0, R12, 0x1 ;  /* 0x000000010c007836 */ /* 0x000fca0000000000 */
[----:B------:R-:W-:-:S04]  /*7aa0*/  ISETP.NE.AND P1, PT, R0, 0x7, PT ;  /* 0x000000070000780c */ /* 0x000fc80003f25270 */
[----:B0-----:R-:W-:Y:S02]  /*7ab0*/  SEL R2, RZ, 0x1, P1 ;  /* 0x00000001ff027807 */ /* 0x001fe40000800000 */
[----:B------:R-:W-:Y:S02]  /*7ac0*/  SEL R0, R0, RZ, P1 ;  /* 0x000000ff00007207 */ /* 0x000fe40000800000 */
[----:B------:R-:W-:-:S03]  /*7ad0*/  LOP3.LUT R7, R5, R2, RZ, 0x3c, !PT ;  /* 0x0000000205077212 */ /* 0x000fc600078e3cff */
[----:B------:R-:W-:Y:S01]  /*7ae0*/  IMAD R6, R0, 0x8, R3 ;  /* 0x0000000800067824 */ /* 0x000fe200078e0203 */
[----:B------:R-:W-:Y:S01]  /*7af0*/  SHF.L.U32 R5, R7, 0x1f, RZ ;  /* 0x0000001f07057819 */ /* 0x000fe200000006ff */
[----:B-1----:R-:W-:Y:S06]  /*7b00*/  @!P0 BRA `(.L_x_180) ;  /* 0x00000004003c8947 */ /* 0x002fec0003800000 */
.L_x_194:
[----:B------:R-:W1:Y:S01]  /*7b10*/  SYNCS.PHASECHK.TRANS64.TRYWAIT P0, [R6+URZ], R5 ;  /* 0x00000005060075a7 */ /* 0x000e62000800017f */
[----:B------:R-:W-:-:S05]  /*7b20*/  VIADD R0, R0, 0x1 ;  /* 0x0000000100007836 */ /* 0x000fca0000000000 */
[----:B------:R-:W-:-:S04]  /*7b30*/  ISETP.NE.AND P1, PT, R0, 0x7, PT ;  /* 0x000000070000780c */ /* 0x000fc80003f25270 */
[----:B------:R-:W-:Y:S02]  /*7b40*/  SEL R2, RZ, 0x1, P1 ;  /* 0x00000001ff027807 */ /* 0x000fe40000800000 */
[----:B------:R-:W-:Y:S02]  /*7b50*/  SEL R0, R0, RZ, P1 ;  /* 0x000000ff00007207 */ /* 0x000fe40000800000 */
[----:B------:R-:W-:-:S03]  /*7b60*/  LOP3.LUT R7, R7, R2, RZ, 0x3c, !PT ;  /* 0x0000000207077212 */ /* 0x000fc600078e3cff */
[----:B0-----:R-:W-:Y:S01]  /*7b70*/  IMAD R9, R0, 0x8, R3 ;  /* 0x0000000800097824 */ /* 0x001fe200078e0203 */
[----:B------:R-:W-:Y:S01]  /*7b80*/  SHF.L.U32 R4, R7, 0x1f, RZ ;  /* 0x0000001f07047819 */ /* 0x000fe200000006ff */
[----:B-1----:R-:W-:Y:S06]  /*7b90*/  @!P0 BRA `(.L_x_181) ;  /* 0x00000004002c8947 */ /* 0x002fec0003800000 */
.L_x_195:
        /* <DEDUP_REMOVED lines=9> */
.L_x_196:
        /* <DEDUP_REMOVED lines=9> */
.L_x_197:
[----:B------:R-:W1:Y:S01]  /*7cc0*/  SYNCS.PHASECHK.TRANS64.TRYWAIT P0, [R9+URZ], R4 ;  /* 0x00000004090075a7 */ /* 0x000e62000800017f */
[----:B------:R-:W-:-:S05]  /*7cd0*/  VIADD R0, R0, 0x1 ;  /* 0x0000000100007836 */ /* 0x000fca0000000000 */
[----:B------:R-:W-:-:S04]  /*7ce0*/  ISETP.NE.AND P1, PT, R0, 0x7, PT ;  /* 0x000000070000780c */ /* 0x000fc80003f25270 */
[----:B------:R-:W-:Y:S02]  /*7cf0*/  SEL R2, RZ, 0x1, P1 ;  /* 0x00000001ff027807 */ /* 0x000fe40000800000 */
[----:B------:R-:W-:Y:S02]  /*7d00*/  SEL R0, R0, RZ, P1 ;  /* 0x000000ff00007207 */ /* 0x000fe40000800000 */
[----:B------:R-:W-:Y:S01]  /*7d10*/  LOP3.LUT R2, R7, R2, RZ, 0x3c, !PT ;  /* 0x0000000207027212 */ /* 0x000fe200078e3cff */
[----:B-1----:R-:W-:Y:S06]  /*7d20*/  @!P0 BRA `(.L_x_184) ;  /* 0x0000000400048947 */ /* 0x002fec0003800000 */
.L_x_198:
[----:B------:R-:W-:Y:S01]  /*7d30*/  IMAD R3, R0, 0x8, R3 ;  /* 0x0000000800037824 */ /* 0x000fe200078e0203 */
[----:B------:R-:W-:-:S07]  /*7d40*/  SHF.L.U32 R0, R2, 0x1f, RZ ;  /* 0x0000001f02007819 */ /* 0x000fce00000006ff */
.L_x_185:
[----:B--2---:R2:W3:Y:S02]  /*7d50*/  SYNCS.PHASECHK.TRANS64.TRYWAIT P0, [R3+URZ], R0 ;  /* 0x00000000030075a7 */ /* 0x0044e4000800017f */
[----:B---3--:R-:W-:Y:S05]  /*7d60*/  @!P0 NANOSLEEP.SYNCS 0x989680 ;  /* 0x009896800000895d */ /* 0x008fea0003900000 */
[----:B------:R-:W3:Y:S02]  /*7d70*/  @!P0 SYNCS.PHASECHK.TRANS64 P0, [R3+URZ], R0 ;  /* 0x00000000030085a7 */ /* 0x000ee4000800007f */
[----:B---3--:R-:W-:Y:S05]  /*7d80*/  @!P0 BRA `(.L_x_185) ;  /* 0xfffffffc00f08947 */ /* 0x008fea000383ffff */
.L_x_177:
[----:B------:R-:W-:Y:S05]  /*7d90*/  BSYNC B0 ;  /* 0x0000000000007941 */ /* 0x000fea0003800000 */
.L_x_176:
[----:B------:R-:W-:Y:S05]  /*7da0*/  EXIT ;  /* 0x000000000000794d */ /* 0x000fea0003800000 */
.L_x_17:
[----:B-1----:R1:W2:Y:S02]  /*7db0*/  SYNCS.PHASECHK.TRANS64.TRYWAIT P1, [R3+URZ], R0 ;  /* 0x00000000030075a7 */ /* 0x0022a4000802017f */
[----:B--2---:R-:W-:Y:S05]  /*7dc0*/  @!P1 NANOSLEEP.SYNCS 0x989680 ;  /* 0x009896800000995d */ /* 0x004fea0003900000 */
[----:B------:R-:W2:Y:S02]  /*7dd0*/  @!P1 SYNCS.PHASECHK.TRANS64 P1, [R3+URZ], R0 ;  /* 0x00000000030095a7 */ /* 0x000ea4000802007f */
[----:B--2---:R-:W-:Y:S05]  /*7de0*/  @!P1 BRA `(.L_x_17) ;  /* 0xfffffffc00f09947 */ /* 0x004fea000383ffff */
[----:B------:R-:W-:Y:S05]  /*7df0*/  BRA `(.L_x_16) ;  /* 0xffffff9400c07947 */ /* 0x000fea000383ffff */
.L_x_22:
[----:B-1----:R-:W-:-:S04]  /*7e00*/  IMAD.U32 R4, RZ, RZ, UR7 ;  /* 0x00000007ff047e24 */ /* 0x002fc8000f8e00ff */
[----:B------:R1:W2:Y:S03]  /*7e10*/  SYNCS.PHASECHK.TRANS64.TRYWAIT P1, [R4+URZ], R3 ;  /* 0x00000003040075a7 */ /* 0x0002a6000802017f */
[----:B--2---:R-:W-:Y:S05]  /*7e20*/  @!P1 NANOSLEEP.SYNCS 0x989680 ;  /* 0x009896800000995d */ /* 0x004fea0003900000 */
[----:B------:R-:W2:Y:S02]  /*7e30*/  @!P1 SYNCS.PHASECHK.TRANS64 P1, [R4+URZ], R3 ;  /* 0x00000003040095a7 */ /* 0x000ea4000802007f */
[----:B--2---:R-:W-:Y:S05]  /*7e40*/  @!P1 BRA `(.L_x_22) ;  /* 0xfffffffc00ec9947 */ /* 0x004fea000383ffff */
[----:B------:R-:W-:Y:S05]  /*7e50*/  BRA `(.L_x_21) ;  /* 0xffffff98008c7947 */ /* 0x000fea000383ffff */
.L_x_163:
[----:B------:R-:W-:Y:S01]  /*7e60*/  BSSY B1, `(.L_x_186) ;  /* 0x0000006000017945 */ /* 0x000fe20003800000 */
[----:B------:R-:W-:-:S07]  /*7e70*/  IMAD.MOV.U32 R15, RZ, RZ, -0x1 ;  /* 0xffffffffff0f7424 */ /* 0x000fce00078e00ff */
[----:B------:R-:W-:Y:S05]  /*7e80*/  WARPSYNC.COLLECTIVE R15, `(.L_x_187) ;  /* 0x000000000f0c7348 */ /* 0x000fea0003c00000 */
[----:B------:R-:W-:Y:S02]  /*7e90*/  ELECT P6, UR62, PT ;  /* 0x00000000003e782f */ /* 0x000fe400038c0000 */
[----:B------:R-:W-:Y:S01]  /*7ea0*/  MOV R14, UR62 ;  /* 0x0000003e000e7c02 */ /* 0x000fe20008000f00 */
[----:B------:R-:W-:Y:S10]  /*7eb0*/  ENDCOLLECTIVE ;  /* 0x000000000000791b */ /* 0x000ff40003800000 */
.L_x_187:
[----:B------:R-:W-:Y:S05]  /*7ec0*/  BSYNC B1 ;  /* 0x0000000000017941 */ /* 0x000fea0003800000 */
.L_x_186:
[----:B------:R-:W-:Y:S05]  /*7ed0*/  BRA `(.L_x_188) ;  /* 0xffffffec00bc7947 */ /* 0x000fea000383ffff */
.L_x_166:
[----:B0-----:R0:W1:Y:S02]  /*7ee0*/  SYNCS.PHASECHK.TRANS64.TRYWAIT P1, [R14+URZ+0x38], R7 ;  /* 0x000038070e0075a7 */ /* 0x001064000802017f */
[----:B-1----:R-:W-:Y:S05]  /*7ef0*/  @!P1 NANOSLEEP.SYNCS 0x989680 ;  /* 0x009896800000995d */ /* 0x002fea0003900000 */
[----:B------:R-:W1:Y:S02]  /*7f00*/  @!P1 SYNCS.PHASECHK.TRANS64 P1, [R14+URZ+0x38], R7 ;  /* 0x000038070e0095a7 */ /* 0x000e64000802007f */
[----:B-1----:R-:W-:Y:S05]  /*7f10*/  @!P1 BRA `(.L_x_166) ;  /* 0xfffffffc00f09947 */ /* 0x002fea000383ffff */
[----:B------:R-:W-:Y:S05]  /*7f20*/  BRA `(.L_x_189) ;  /* 0xffffffec00f87947 */ /* 0x000fea000383ffff */
.L_x_175:
[----:B------:R-:W-:Y:S01]  /*7f30*/  BSSY B0, `(.L_x_190) ;  /* 0x0000006000007945 */ /* 0x000fe20003800000 */
[----:B------:R-:W-:-:S07]  /*7f40*/  IMAD.MOV.U32 R15, RZ, RZ, -0x1 ;  /* 0xffffffffff0f7424 */ /* 0x000fce00078e00ff */
[----:B------:R-:W-:Y:S05]  /*7f50*/  WARPSYNC.COLLECTIVE R15, `(.L_x_191) ;  /* 0x000000000f0c7348 */ /* 0x000fea0003c00000 */
[----:B------:R-:W-:Y:S02]  /*7f60*/  ELECT P6, UR62, PT ;  /* 0x00000000003e782f */ /* 0x000fe400038c0000 */
[----:B------:R-:W-:Y:S01]  /*7f70*/  MOV R14, UR62 ;  /* 0x0000003e000e7c02 */ /* 0x000fe20008000f00 */
[----:B------:R-:W-:Y:S10]  /*7f80*/  ENDCOLLECTIVE ;  /* 0x000000000000791b */ /* 0x000ff40003800000 */
.L_x_191:
[----:B------:R-:W-:Y:S05]  /*7f90*/  BSYNC B0 ;  /* 0x0000000000007941 */ /* 0x000fea0003800000 */
.L_x_190:
[----:B------:R-:W-:Y:S05]  /*7fa0*/  BRA `(.L_x_192) ;  /* 0xfffffff800607947 */ /* 0x000fea000383ffff */
.L_x_179:
[----:B0-----:R0:W1:Y:S02]  /*7fb0*/  SYNCS.PHASECHK.TRANS64.TRYWAIT P0, [R7+URZ], R2 ;  /* 0x00000002070075a7 */ /* 0x001064000800017f */
[----:B-1----:R-:W-:Y:S05]  /*7fc0*/  @!P0 NANOSLEEP.SYNCS 0x989680 ;  /* 0x009896800000895d */ /* 0x002fea0003900000 */
[----:B------:R-:W1:Y:S02]  /*7fd0*/  @!P0 SYNCS.PHASECHK.TRANS64 P0, [R7+URZ], R2 ;  /* 0x00000002070085a7 */ /* 0x000e64000800007f */
[----:B-1----:R-:W-:Y:S05]  /*7fe0*/  @!P0 BRA `(.L_x_179) ;  /* 0xfffffffc00f08947 */ /* 0x002fea000383ffff */
[----:B------:R-:W-:Y:S05]  /*7ff0*/  BRA `(.L_x_193) ;  /* 0xfffffff800a07947 */ /* 0x000fea000383ffff */
.L_x_180:
[----:B0-----:R0:W1:Y:S02]  /*8000*/  SYNCS.PHASECHK.TRANS64.TRYWAIT P0, [R9+URZ], R4 ;  /* 0x00000004090075a7 */ /* 0x001064000800017f */
[----:B-1----:R-:W-:Y:S05]  /*8010*/  @!P0 NANOSLEEP.SYNCS 0x989680 ;  /* 0x009896800000895d */ /* 0x002fea0003900000 */
[----:B------:R-:W1:Y:S02]  /*8020*/  @!P0 SYNCS.PHASECHK.TRANS64 P0, [R9+URZ], R4 ;  /* 0x00000004090085a7 */ /* 0x000e64000800007f */
[----:B-1----:R-:W-:Y:S05]  /*8030*/  @!P0 BRA `(.L_x_180) ;  /* 0xfffffffc00f08947 */ /* 0x002fea000383ffff */
[----:B------:R-:W-:Y:S05]  /*8040*/  BRA `(.L_x_194) ;  /* 0xfffffff800b07947 */ /* 0x000fea000383ffff */
.L_x_181:
[----:B0-----:R0:W1:Y:S02]  /*8050*/  SYNCS.PHASECHK.TRANS64.TRYWAIT P0, [R6+URZ], R5 ;  /* 0x00000005060075a7 */ /* 0x001064000800017f */
[----:B-1----:R-:W-:Y:S05]  /*8060*/  @!P0 NANOSLEEP.SYNCS 0x989680 ;  /* 0x009896800000895d */ /* 0x002fea0003900000 */
[----:B------:R-:W1:Y:S02]  /*8070*/  @!P0 SYNCS.PHASECHK.TRANS64 P0, [R6+URZ], R5 ;  /* 0x00000005060085a7 */ /* 0x000e64000800007f */
[----:B-1----:R-:W-:Y:S05]  /*8080*/  @!P0 BRA `(.L_x_181) ;  /* 0xfffffffc00f08947 */ /* 0x002fea000383ffff */
[----:B------:R-:W-:Y:S05]  /*8090*/  BRA `(.L_x_195) ;  /* 0xfffffff800c07947 */ /* 0x000fea000383ffff */
.L_x_182:
[----:B0-----:R0:W1:Y:S02]  /*80a0*/  SYNCS.PHASECHK.TRANS64.TRYWAIT P0, [R9+URZ], R4 ;  /* 0x00000004090075a7 */ /* 0x001064000800017f */
[----:B-1----:R-:W-:Y:S05]  /*80b0*/  @!P0 NANOSLEEP.SYNCS 0x989680 ;  /* 0x009896800000895d */ /* 0x002fea0003900000 */
[----:B------:R-:W1:Y:S02]  /*80c0*/  @!P0 SYNCS.PHASECHK.TRANS64 P0, [R9+URZ], R4 ;  /* 0x00000004090085a7 */ /* 0x000e64000800007f */
[----:B-1----:R-:W-:Y:S05]  /*80d0*/  @!P0 BRA `(.L_x_182) ;  /* 0xfffffffc00f08947 */ /* 0x002fea000383ffff */
[----:B------:R-:W-:Y:S05]  /*80e0*/  BRA `(.L_x_196) ;  /* 0xfffffff800d07947 */ /* 0x000fea000383ffff */
.L_x_183:
[----:B0-----:R0:W1:Y:S02]  /*80f0*/  SYNCS.PHASECHK.TRANS64.TRYWAIT P0, [R6+URZ], R5 ;  /* 0x00000005060075a7 */ /* 0x001064000800017f */
[----:B-1----:R-:W-:Y:S05]  /*8100*/  @!P0 NANOSLEEP.SYNCS 0x989680 ;  /* 0x009896800000895d */ /* 0x002fea0003900000 */
[----:B------:R-:W1:Y:S02]  /*8110*/  @!P0 SYNCS.PHASECHK.TRANS64 P0, [R6+URZ], R5 ;  /* 0x00000005060085a7 */ /* 0x000e64000800007f */
[----:B-1----:R-:W-:Y:S05]  /*8120*/  @!P0 BRA `(.L_x_183) ;  /* 0xfffffffc00f08947 */ /* 0x002fea000383ffff */
[----:B------:R-:W-:Y:S05]  /*8130*/  BRA `(.L_x_197) ;  /* 0xfffffff800e07947 */ /* 0x000fea000383ffff */
.L_x_184:
[----:B-1----:R1:W2:Y:S02]  /*8140*/  SYNCS.PHASECHK.TRANS64.TRYWAIT P0, [R9+URZ], R4 ;  /* 0x00000004090075a7 */ /* 0x0022a4000800017f */
[----:B--2---:R-:W-:Y:S05]  /*8150*/  @!P0 NANOSLEEP.SYNCS 0x989680 ;  /* 0x009896800000895d */ /* 0x004fea0003900000 */
[----:B------:R-:W2:Y:S02]  /*8160*/  @!P0 SYNCS.PHASECHK.TRANS64 P0, [R9+URZ], R4 ;  /* 0x00000004090085a7 */ /* 0x000ea4000800007f */
[----:B--2---:R-:W-:Y:S05]  /*8170*/  @!P0 BRA `(.L_x_184) ;  /* 0xfffffffc00f08947 */ /* 0x004fea000383ffff */
[----:B------:R-:W-:Y:S05]  /*8180*/  BRA `(.L_x_198) ;  /* 0xfffffff800e87947 */ /* 0x000fea000383ffff */
.L_x_199:
[----:B------:R-:W-:-:S00]  /*8190*/  BRA `(.L_x_199) ;  /* 0xfffffffc00fc7947 */ /* 0x000fc0000383ffff */
[----:B------:R-:W-:-:S00]  /*81a0*/  NOP ;  /* 0x0000000000007918 */ /* 0x000fc00000000000 */
        /* <DEDUP_REMOVED lines=13> */
.L_x_200:


//--------------------- .nv.global.init           --------------------------
	.section	.nv.global.init,"aw",@progbits
.nv.global.init:
	.type		$str$22,@object
	.size		$str$22,($str$23 - $str$22)
$str$22:
        /*0000*/ 	.byte	0x6b, 0x5f, 0x74, 0x69, 0x6c, 0x65, 0x5f, 0x63, 0x6f, 0x75, 0x6e, 0x74, 0x20, 0x3e, 0x3d, 0x20
        /*0010*/ 	.byte	0x31, 0x00
	.type		$str$23,@object
	.size		$str$23,(__unnamed_1 - $str$23)
$str$23:
        /*0012*/ 	.byte	0x2f, 0x74, 0x6d, 0x70, 0x2f, 0x63, 0x75, 0x74, 0x6c, 0x61, 0x73, 0x73, 0x5f, 0x73, 0x77, 0x65
        /*0022*/ 	.byte	0x65, 0x70, 0x5f, 0x73, 0x72, 0x63, 0x2f, 0x69, 0x6e, 0x63, 0x6c, 0x75, 0x64, 0x65, 0x2f, 0x63
        /*0032*/ 	.byte	0x75, 0x74, 0x6c, 0x61, 0x73, 0x73, 0x2f, 0x67, 0x65, 0x6d, 0x6d, 0x2f, 0x63, 0x6f, 0x6c, 0x6c
        /*0042*/ 	.byte	0x65, 0x63, 0x74, 0x69, 0x76, 0x65, 0x2f, 0x73, 0x6d, 0x39, 0x30, 0x5f, 0x6d, 0x6d, 0x61, 0x5f
        /*0052*/ 	.byte	0x74, 0x6d, 0x61, 0x5f, 0x67, 0x6d, 0x6d, 0x61, 0x5f, 0x73, 0x73, 0x5f, 0x77, 0x61, 0x72, 0x70
        /*0062*/ 	.byte	0x73, 0x70, 0x65, 0x63, 0x69, 0x61, 0x6c, 0x69, 0x7a, 0x65, 0x64, 0x2e, 0x68, 0x70, 0x70, 0x00
	.type		__unnamed_1,@object
	.size		__unnamed_1,(.L_0 - __unnamed_1)
__unnamed_1:
        /*0072*/ 	.byte	0x76, 0x6f, 0x69, 0x64, 0x20, 0x63, 0x75, 0x74, 0x6c, 0x61, 0x73, 0x73, 0x3a, 0x3a, 0x67, 0x65
        /* <DEDUP_REMOVED lines=180> */
        /*0bc2*/ 	.byte	0x74, 0x69, 0x74, 0x79, 0x5d, 0x00
.L_0:


//--------------------- .nv.shared._ZN7cutlass13device_kernelINS_4gemm6kernel13GemmUniversalIN4cute5tupleIJiiiiEEENS1_10collective13CollectiveMmaINS1_34MainloopSm90TmaGmmaWarpSpecializedILi7ENS5_IJNS4_1CILi1EEESB_SB_EEENS1_35KernelTmaWarpSpecializedCooperativeEEENS5_IJNSA_ILi128EEESF_NSA_ILi64EEEEEENS_10bfloat16_tENS5_IJSB_llEEESI_NS5_IJlSB_lEEENS4_8TiledMMAINS4_8MMA_AtomIJNS4_4SM904GMMA28MMA_64x128x16_F32BF16BF16_SSILNSO_5MajorE1ELSQ_0ELNSO_7ScaleInE1ELSR_1EEEEEENS4_6LayoutINS5_IJNSA_ILi2EEESB_SB_EEENS5_IJSB_NSA_ILi0EEESX_EEEEENS5_IJNS4_10UnderscoreES10_S10_EEEEENS4_13SM90_TMA_LOADENS4_14ComposedLayoutINS4_7SwizzleILi3ELi4ELi3EEENS4_18smem_ptr_flag_bitsILi16EEENSU_INS5_IJSG_NSA_ILi8EEEEEENS5_IJSB_SG_EEEEEEEvNS4_8identityES13_NS14_IS16_S18_NSU_INS5_IJS19_SG_EEENS5_IJSG_SB_EEEEEEEvS1E_EENS_8epilogue10collective6detail29Sm90TmaWarpSpecializedAdapterINS1L_15DefaultEpilogueISI_SK_SK_NS1K_6thread17LinearCombinationISI_Li1EffLNS1P_9ScaleType4KindE0ELNS_15FloatRoundStyleE2ESI_EENS1_15EpilogueDefaultEEEEEvvEEEEvNT_6ParamsE --------------------------
	.section	.nv.shared._ZN7cutlass13device_kernelINS_4gemm6kernel13GemmUniversalIN4cute5tupleIJiiiiEEENS1_10collective13CollectiveMmaINS1_34MainloopSm90TmaGmmaWarpSpecializedILi7ENS5_IJNS4_1CILi1EEESB_SB_EEENS1_35KernelTmaWarpSpecializedCooperativeEEENS5_IJNSA_ILi128EEESF_NSA_ILi64EEEEEENS_10bfloat16_tENS5_IJSB_llEEESI_NS5_IJlSB_lEEENS4_8TiledMMAINS4_8MMA_AtomIJNS4_4SM904GMMA28MMA_64x128x16_F32BF16BF16_SSILNSO_5MajorE1ELSQ_0ELNSO_7ScaleInE1ELSR_1EEEEEENS4_6LayoutINS5_IJNSA_ILi2EEESB_SB_EEENS5_IJSB_NSA_ILi0EEESX_EEEEENS5_IJNS4_10UnderscoreES10_S10_EEEEENS4_13SM90_TMA_LOADENS4_14ComposedLayoutINS4_7SwizzleILi3ELi4ELi3EEENS4_18smem_ptr_flag_bitsILi16EEENSU_INS5_IJSG_NSA_ILi8EEEEEENS5_IJSB_SG_EEEEEEEvNS4_8identityES13_NS14_IS16_S18_NSU_INS5_IJS19_SG_EEENS5_IJSG_SB_EEEEEEEvS1E_EENS_8epilogue10collective6detail29Sm90TmaWarpSpecializedAdapterINS1L_15DefaultEpilogueISI_SK_SK_NS1K_6thread17LinearCombinationISI_Li1EffLNS1P_9ScaleType4KindE0ELNS_15FloatRoundStyleE2ESI_EENS1_15EpilogueDefaultEEEEEvvEEEEvNT_6ParamsE,"aw",@nobits
	.sectionflags	@""
	.align	16
	.zero		1024


//--------------------- .nv.shared.reserved.0     --------------------------
	.section	.nv.shared.reserved.0,"aw",@nobits
	.weak		__nv_reservedSMEM_offset_0_alias
	.size		__nv_reservedSMEM_offset_0_alias, 0, 0
	.other		__nv_reservedSMEM_offset_0_alias,@"STO_CUDA_RESERVED_SHARED STV_DEFAULT"
__nv_reservedSMEM_offset_0_alias:
	.zero		0


//--------------------- .nv.global                --------------------------
	.section	.nv.global,"aw",@nobits
.nv.global:
	.type		_ZN39_INTERNAL_ad88ec89_4_k_cu_132fef08_28044cute1_E,@object
	.size		_ZN39_INTERNAL_ad88ec89_4_k_cu_132fef08_28044cute1_E,(_ZN39_INTERNAL_ad88ec89_4_k_cu_132fef08_28044cuda3std3__45__cpo6cbeginE - _ZN39_INTERNAL_ad88ec89_4_k_cu_132fef08_28044cute1_E)
_ZN39_INTERNAL_ad88ec89_4_k_cu_132fef08_28044cute1_E:
	.zero		1
	.type		_ZN39_INTERNAL_ad88ec89_4_k_cu_132fef08_28044cuda3std3__45__cpo6cbeginE,@object
	.size		_ZN39_INTERNAL_ad88ec89_4_k_cu_132fef08_28044cuda3std3__45__cpo6cbeginE,(_ZN39_INTERNAL_ad88ec89_4_k_cu_132fef08_28044cuda3std3__48in_placeE - _ZN39_INTERNAL_ad88ec89_4_k_cu_132fef08_28044cuda3std3__45__cpo6cbeginE)
_ZN39_INTERNAL_ad88ec89_4_k_cu_132fef08_28044cuda3std3__45__cpo6cbeginE:
	.zero		1
	.type		_ZN39_INTERNAL_ad88ec89_4_k_cu_132fef08_28044cuda3std3__48in_placeE,@object
	.size		_ZN39_INTERNAL_ad88ec89_4_k_cu_132fef08_28044cuda3std3__48in_placeE,(_ZN39_INTERNAL_ad88ec89_4_k_cu_132fef08_28044cuda3std6ranges3__45__cpo9iter_moveE - _ZN39_INTERNAL_ad88ec89_4_k_cu_132fef08_28044cuda3std3__48in_placeE)
_ZN39_INTERNAL_ad88ec89_4_k_cu_132fef08_28044cuda3std3__48in_placeE:
	.zero		1
	.type		_ZN39_INTERNAL_ad88ec89_4_k_cu_132fef08_28044cuda3std6ranges3__45__cpo9iter_moveE,@object
	.size		_ZN39_INTERNAL_ad88ec89_4_k_cu_132fef08_28044cuda3std6ranges3__45__cpo9iter_moveE,(_ZN39_INTERNAL_ad88ec89_4_k_cu_132fef08_28044cuda3std3__45__cpo5beginE - _ZN39_INTERNAL_ad88ec89_4_k_cu_132fef08_28044cuda3std6ranges3__45__cpo9iter_moveE)
_ZN39_INTERNAL_ad88ec89_4_k_cu_132fef08_28044cuda3std6ranges3__45__cpo9iter_moveE:
	.zero		1
	.type		_ZN39_INTERNAL_ad88ec89_4_k_cu_132fef08_28044cuda3std3__45__cpo5beginE,@object
	.size		_ZN39_INTERNAL_ad88ec89_4_k_cu_132fef08_28044cuda3std3__45__cpo5beginE,(_ZN39_INTERNAL_ad88ec89_4_k_cu_132fef08_28044cuda3std3__441_GLOBAL__N__ad88ec89_4_k_cu_132fef08_28046ignoreE - _ZN39_INTERNAL_ad88ec89_4_k_cu_132fef08_28044cuda3std3__45__cpo5beginE)
_ZN39_INTERNAL_ad88ec89_4_k_cu_132fef08_28044cuda3std3__45__cpo5beginE:
	.zero		1
	.type		_ZN39_INTERNAL_ad88ec89_4_k_cu_132fef08_28044cuda3std3__441_GLOBAL__N__ad88ec89_4_k_cu_132fef08_28046ignoreE,@object
	.size		_ZN39_INTERNAL_ad88ec89_4_k_cu_132fef08_28044cuda3std3__441_GLOBAL__N__ad88ec89_4_k_cu_132fef08_28046ignoreE,(_ZN39_INTERNAL_ad88ec89_4_k_cu_132fef08_28044cute7productE - _ZN39_INTERNAL_ad88ec89_4_k_cu_132fef08_28044cuda3std3__441_GLOBAL__N__ad88ec89_4_k_cu_132fef08_28046ignoreE)
_ZN39_INTERNAL_ad88ec89_4_k_cu_132fef08_28044cuda3std3__441_GLOBAL__N__ad88ec89_4_k_cu_132fef08_28046ignoreE:
	.zero		1
	.type		_ZN39_INTERNAL_ad88ec89_4_k_cu_132fef08_28044cute7productE,@object
	.size		_ZN39_INTERNAL_ad88ec89_4_k_cu_132fef08_28044cute7productE,(_ZN39_INTERNAL_ad88ec89_4_k_cu_132fef08_28044cuda3std3__45__cpo3endE - _ZN39_INTERNAL_ad88ec89_4_k_cu_132fef08_28044cute7productE)
_ZN39_INTERNAL_ad88ec89_4_k_cu_132fef08_28044cute7productE:
	.zero		1
	.type		_ZN39_INTERNAL_ad88ec89_4_k_cu_132fef08_28044cuda3std3__45__cpo3endE,@object
	.size		_ZN39_INTERNAL_ad88ec89_4_k_cu_132fef08_28044cuda3std3__45__cpo3endE,(_ZN39_INTERNAL_ad88ec89_4_k_cu_132fef08_28044cuda3std3__419piecewise_constructE - _ZN39_INTERNAL_ad88ec89_4_k_cu_132fef08_28044cuda3std3__45__cpo3endE)
_ZN39_INTERNAL_ad88ec89_4_k_cu_132fef08_28044cuda3std3__45__cpo3endE:
	.zero		1
	.type		_ZN39_INTERNAL_ad88ec89_4_k_cu_132fef08_28044cuda3std3__419piecewise_constructE,@object
	.size		_ZN39_INTERNAL_ad88ec89_4_k_cu_132fef08_28044cuda3std3__419piecewise_constructE,(_ZN39_INTERNAL_ad88ec89_4_k_cu_132fef08_28044cuda3std3__45__cpo4cendE - _ZN39_INTERNAL_ad88ec89_4_k_cu_132fef08_28044cuda3std3__419piecewise_constructE)
_ZN39_INTERNAL_ad88ec89_4_k_cu_132fef08_28044cuda3std3__419piecewise_constructE:
	.zero		1
	.type		_ZN39_INTERNAL_ad88ec89_4_k_cu_132fef08_28044cuda3std3__45__cpo4cendE,@object
	.size		_ZN39_INTERNAL_ad88ec89_4_k_cu_132fef08_28044cuda3std3__45__cpo4cendE,(_ZN39_INTERNAL_ad88ec89_4_k_cu_132fef08_28044cuda3std6ranges3__45__cpo4swapE - _ZN39_INTERNAL_ad88ec89_4_k_cu_132fef08_28044cuda3std3__45__cpo4cendE)
_ZN39_INTERNAL_ad88ec89_4_k_cu_132fef08_28044cuda3std3__45__cpo4cendE:
	.zero		1
	.type		_ZN39_INTERNAL_ad88ec89_4_k_cu_132fef08_28044cuda3std6ranges3__45__cpo4swapE,@object
	.size		_ZN39_INTERNAL_ad88ec89_4_k_cu_132fef08_28044cuda3std6ranges3__45__cpo4swapE,(.L_8 - _ZN39_INTERNAL_ad88ec89_4_k_cu_132fef08_28044cuda3std6ranges3__45__cpo4swapE)
_ZN39_INTERNAL_ad88ec89_4_k_cu_132fef08_28044cuda3std6ranges3__45__cpo4swapE:
	.zero		1
.L_8:


//--------------------- .nv.constant0._ZN7cutlass13device_kernelINS_4gemm6kernel13GemmUniversalIN4cute5tupleIJiiiiEEENS1_10collective13CollectiveMmaINS1_34MainloopSm90TmaGmmaWarpSpecializedILi7ENS5_IJNS4_1CILi1EEESB_SB_EEENS1_35KernelTmaWarpSpecializedCooperativeEEENS5_IJNSA_ILi128EEESF_NSA_ILi64EEEEEENS_10bfloat16_tENS5_IJSB_llEEESI_NS5_IJlSB_lEEENS4_8TiledMMAINS4_8MMA_AtomIJNS4_4SM904GMMA28MMA_64x128x16_F32BF16BF16_SSILNSO_5MajorE1ELSQ_0ELNSO_7ScaleInE1ELSR_1EEEEEENS4_6LayoutINS5_IJNSA_ILi2EEESB_SB_EEENS5_IJSB_NSA_ILi0EEESX_EEEEENS5_IJNS4_10UnderscoreES10_S10_EEEEENS4_13SM90_TMA_LOADENS4_14ComposedLayoutINS4_7SwizzleILi3ELi4ELi3EEENS4_18smem_ptr_flag_bitsILi16EEENSU_INS5_IJSG_NSA_ILi8EEEEEENS5_IJSB_SG_EEEEEEEvNS4_8identityES13_NS14_IS16_S18_NSU_INS5_IJS19_SG_EEENS5_IJSG_SB_EEEEEEEvS1E_EENS_8epilogue10collective6detail29Sm90TmaWarpSpecializedAdapterINS1L_15DefaultEpilogueISI_SK_SK_NS1K_6thread17LinearCombinationISI_Li1EffLNS1P_9ScaleType4KindE0ELNS_15FloatRoundStyleE2ESI_EENS1_15EpilogueDefaultEEEEEvvEEEEvNT_6ParamsE --------------------------
	.section	.nv.constant0._ZN7cutlass13device_kernelINS_4gemm6kernel13GemmUniversalIN4cute5tupleIJiiiiEEENS1_10collective13CollectiveMmaINS1_34MainloopSm90TmaGmmaWarpSpecializedILi7ENS5_IJNS4_1CILi1EEESB_SB_EEENS1_35KernelTmaWarpSpecializedCooperativeEEENS5_IJNSA_ILi128EEESF_NSA_ILi64EEEEEENS_10bfloat16_tENS5_IJSB_llEEESI_NS5_IJlSB_lEEENS4_8TiledMMAINS4_8MMA_AtomIJNS4_4SM904GMMA28MMA_64x128x16_F32BF16BF16_SSILNSO_5MajorE1ELSQ_0ELNSO_7ScaleInE1ELSR_1EEEEEENS4_6LayoutINS5_IJNSA_ILi2EEESB_SB_EEENS5_IJSB_NSA_ILi0EEESX_EEEEENS5_IJNS4_10UnderscoreES10_S10_EEEEENS4_13SM90_TMA_LOADENS4_14ComposedLayoutINS4_7SwizzleILi3ELi4ELi3EEENS4_18smem_ptr_flag_bitsILi16EEENSU_INS5_IJSG_NSA_ILi8EEEEEENS5_IJSB_SG_EEEEEEEvNS4_8identityES13_NS14_IS16_S18_NSU_INS5_IJS19_SG_EEENS5_IJSG_SB_EEEEEEEvS1E_EENS_8epilogue10collective6detail29Sm90TmaWarpSpecializedAdapterINS1L_15DefaultEpilogueISI_SK_SK_NS1K_6thread17LinearCombinationISI_Li1EffLNS1P_9ScaleType4KindE0ELNS_15FloatRoundStyleE2ESI_EENS1_15EpilogueDefaultEEEEEvvEEEEvNT_6ParamsE,"a",@progbits
	.sectionflags	@""
	.align	4
.nv.constant0._ZN7cutlass13device_kernelINS_4gemm6kernel13GemmUniversalIN4cute5tupleIJiiiiEEENS1_10collective13CollectiveMmaINS1_34MainloopSm90TmaGmmaWarpSpecializedILi7ENS5_IJNS4_1CILi1EEESB_SB_EEENS1_35KernelTmaWarpSpecializedCooperativeEEENS5_IJNSA_ILi128EEESF_NSA_ILi64EEEEEENS_10bfloat16_tENS5_IJSB_llEEESI_NS5_IJlSB_lEEENS4_8TiledMMAINS4_8MMA_AtomIJNS4_4SM904GMMA28MMA_64x128x16_F32BF16BF16_SSILNSO_5MajorE1ELSQ_0ELNSO_7ScaleInE1ELSR_1EEEEEENS4_6LayoutINS5_IJNSA_ILi2EEESB_SB_EEENS5_IJSB_NSA_ILi0EEESX_EEEEENS5_IJNS4_10UnderscoreES10_S10_EEEEENS4_13SM90_TMA_LOADENS4_14ComposedLayoutINS4_7SwizzleILi3ELi4ELi3EEENS4_18smem_ptr_flag_bitsILi16EEENSU_INS5_IJSG_NSA_ILi8EEEEEENS5_IJSB_SG_EEEEEEEvNS4_8identityES13_NS14_IS16_S18_NSU_INS5_IJS19_SG_EEENS5_IJSG_SB_EEEEEEEvS1E_EENS_8epilogue10collective6detail29Sm90TmaWarpSpecializedAdapterINS1L_15DefaultEpilogueISI_SK_SK_NS1K_6thread17LinearCombinationISI_Li1EffLNS1P_9ScaleType4KindE0ELNS_15FloatRoundStyleE2ESI_EENS1_15EpilogueDefaultEEEEEvvEEEEvNT_6ParamsE:
	.zero		1664


//--------------------- SYMBOLS --------------------------

	.type		.nv.reservedSmem.offset0,@object
	.size		.nv.reservedSmem.offset0,0x4
	.type		__assertfail,@function
